// auto-generated by cutlass_sweep.gemm — config: {"arch": "sm_90", "cluster_m": 4, "cluster_n": 2, "dtype": "e4m3", "dtype_b": "e4m3", "layout": "nt", "stages": 0, "tile_k": 64, "tile_m": 64, "tile_n": 64}
#include "cutlass/cutlass.h"
#include "cutlass/gemm/collective/collective_builder.hpp"
#include "cutlass/gemm/device/gemm_universal_adapter.h"
#include "cutlass/gemm/kernel/gemm_universal.hpp"
#include "cutlass/epilogue/collective/collective_builder.hpp"

using ElemA = cutlass::float_e4m3_t;
using ElemB = cutlass::float_e4m3_t;
using ElemCD = cutlass::float_e4m3_t;
using Acc  = float;
using TileShape    = cute::Shape<cute::_64, cute::_64, cute::_64>;
using ClusterShape = cute::Shape<cute::_4, cute::_2, cute::_1>;

using CollectiveEpilogue = typename cutlass::epilogue::collective::CollectiveBuilder<
    cutlass::arch::Sm90, cutlass::arch::OpClassTensorOp,
    TileShape, ClusterShape,
    cutlass::epilogue::collective::EpilogueTileAuto,
    Acc, Acc,
    ElemCD, cutlass::layout::RowMajor, 128 / cutlass::sizeof_bits<ElemCD>::value,
    ElemCD, cutlass::layout::RowMajor, 128 / cutlass::sizeof_bits<ElemCD>::value,
    cutlass::epilogue::collective::EpilogueScheduleAuto
  >::CollectiveOp;

using CollectiveMainloop = typename cutlass::gemm::collective::CollectiveBuilder<
    cutlass::arch::Sm90, cutlass::arch::OpClassTensorOp,
    ElemA, cutlass::layout::RowMajor, 128 / cutlass::sizeof_bits<ElemA>::value,
    ElemB, cutlass::layout::ColumnMajor, 128 / cutlass::sizeof_bits<ElemB>::value,
    Acc,
    TileShape, ClusterShape,
    cutlass::gemm::collective::StageCountAutoCarveout<static_cast<int>(sizeof(typename CollectiveEpilogue::SharedStorage))>,
    cutlass::gemm::collective::KernelScheduleAuto
  >::CollectiveOp;

using GemmKernel = cutlass::gemm::kernel::GemmUniversal<
    cute::Shape<int,int,int,int>,
    CollectiveMainloop,
    CollectiveEpilogue
>;
using Gemm = cutlass::gemm::device::GemmUniversalAdapter<GemmKernel>;

// Force the device kernel symbol into the cubin without needing a host main.
auto* _anchor = &cutlass::device_kernel<GemmKernel>;


// ===== COMPILED SASS (sm_90a) =====

	.target	sm_90a

	.elftype	@"ET_EXEC"


//--------------------- .note.nv.tkinfo           --------------------------
	.section	.note.nv.tkinfo,"",@"SHT_NOTE"
	.sectionflags	@"SHF_NOTE_NV_TKINFO"
	.tkinfo
        /*0018*/ 	.word	0x00000002
        /*0030*/ 	.string	""
        /*0030*/ 	.string	"ptxas"
        /*0030*/ 	.string	"Cuda compilation tools, release 13.0, V13.0.88"
        /*0030*/ 	.string	"Build cuda_13.0.r13.0/compiler.36424714_0"
        /*0030*/ 	.string	"-arch sm_90a -m 64 "



//--------------------- .note.nv.cuinfo           --------------------------
	.section	.note.nv.cuinfo,"",@"SHT_NOTE"
	.sectionflags	@"SHF_NOTE_NV_CUINFO"
        /*0018*/ 	.short	0x0002
        /*001a*/ 	.short	0x005a
        /*001c*/ 	.short	0x0082
	.zero		2


//--------------------- .nv.info                  --------------------------
	.section	.nv.info,"",@"SHT_CUDA_INFO"
	.align	4


	//----- nvinfo : EIATTR_REGCOUNT
	.align		4
        /*0000*/ 	.byte	0x04, 0x2f
        /*0002*/ 	.short	(.L_12 - .L_11)
	.align		4
.L_11:
        /*0004*/ 	.word	index@(_ZN7cutlass13device_kernelINS_4gemm6kernel13GemmUniversalIN4cute5tupleIJiiiiEEENS1_10collective13CollectiveMmaINS1_37MainloopSm90TmaGmmaWarpSpecializedFP8ILi28ENS5_IJNS4_1CILi4EEENSA_ILi2EEENSA_ILi1EEEEEENS1_32KernelTmaWarpSpecializedPingpongEEENS5_IJNSA_ILi64EEESH_SH_EEENS_12float_e4m3_tENS5_IJlSD_lEEESJ_SK_NS4_8TiledMMAINS4_8MMA_AtomIJNS4_4SM904GMMA30MMA_64x64x32_F32E4M3E4M3_SS_TNILNSO_7ScaleInE1ELSQ_1EEEEEENS4_6LayoutINS5_IJSD_SD_SD_EEENS5_IJNSA_ILi0EEESV_SV_EEEEENS5_IJNS4_10UnderscoreESY_SY_EEEEENS4_23SM90_TMA_LOAD_MULTICASTENS4_14ComposedLayoutINS4_7SwizzleILi2ELi4ELi3EEENS4_18smem_ptr_flag_bitsILi8EEENST_INS5_IJNSA_ILi8EEESH_EEENS5_IJSH_SD_EEEEEEEvNS4_8identityES11_S1B_vS1C_EENS_8epilogue10collective6detail29Sm90TmaWarpSpecializedAdapterINS1F_15DefaultEpilogueISJ_SK_SK_NS1E_6thread17LinearCombinationISJ_Li1EffLNS1J_9ScaleType4KindE0ELNS_15FloatRoundStyleE2ESJ_EENS1_15EpilogueDefaultEEEEEvvEEEEvNT_6ParamsE)
        /*0008*/ 	.word	0x000000a8


	//----- nvinfo : EIATTR_FRAME_SIZE
	.align		4
.L_12:
        /*000c*/ 	.byte	0x04, 0x11
        /*000e*/ 	.short	(.L_14 - .L_13)
	.align		4
.L_13:
        /*0010*/ 	.word	index@(_ZN7cutlass13device_kernelINS_4gemm6kernel13GemmUniversalIN4cute5tupleIJiiiiEEENS1_10collective13CollectiveMmaINS1_37MainloopSm90TmaGmmaWarpSpecializedFP8ILi28ENS5_IJNS4_1CILi4EEENSA_ILi2EEENSA_ILi1EEEEEENS1_32KernelTmaWarpSpecializedPingpongEEENS5_IJNSA_ILi64EEESH_SH_EEENS_12float_e4m3_tENS5_IJlSD_lEEESJ_SK_NS4_8TiledMMAINS4_8MMA_AtomIJNS4_4SM904GMMA30MMA_64x64x32_F32E4M3E4M3_SS_TNILNSO_7ScaleInE1ELSQ_1EEEEEENS4_6LayoutINS5_IJSD_SD_SD_EEENS5_IJNSA_ILi0EEESV_SV_EEEEENS5_IJNS4_10UnderscoreESY_SY_EEEEENS4_23SM90_TMA_LOAD_MULTICASTENS4_14ComposedLayoutINS4_7SwizzleILi2ELi4ELi3EEENS4_18smem_ptr_flag_bitsILi8EEENST_INS5_IJNSA_ILi8EEESH_EEENS5_IJSH_SD_EEEEEEEvNS4_8identityES11_S1B_vS1C_EENS_8epilogue10collective6detail29Sm90TmaWarpSpecializedAdapterINS1F_15DefaultEpilogueISJ_SK_SK_NS1E_6thread17LinearCombinationISJ_Li1EffLNS1J_9ScaleType4KindE0ELNS_15FloatRoundStyleE2ESJ_EENS1_15EpilogueDefaultEEEEEvvEEEEvNT_6ParamsE)
        /*0014*/ 	.word	0x00000000


	//----- nvinfo : EIATTR_MIN_STACK_SIZE
	.align		4
.L_14:
        /*0018*/ 	.byte	0x04, 0x12
        /*001a*/ 	.short	(.L_16 - .L_15)
	.align		4
.L_15:
        /*001c*/ 	.word	index@(_ZN7cutlass13device_kernelINS_4gemm6kernel13GemmUniversalIN4cute5tupleIJiiiiEEENS1_10collective13CollectiveMmaINS1_37MainloopSm90TmaGmmaWarpSpecializedFP8ILi28ENS5_IJNS4_1CILi4EEENSA_ILi2EEENSA_ILi1EEEEEENS1_32KernelTmaWarpSpecializedPingpongEEENS5_IJNSA_ILi64EEESH_SH_EEENS_12float_e4m3_tENS5_IJlSD_lEEESJ_SK_NS4_8TiledMMAINS4_8MMA_AtomIJNS4_4SM904GMMA30MMA_64x64x32_F32E4M3E4M3_SS_TNILNSO_7ScaleInE1ELSQ_1EEEEEENS4_6LayoutINS5_IJSD_SD_SD_EEENS5_IJNSA_ILi0EEESV_SV_EEEEENS5_IJNS4_10UnderscoreESY_SY_EEEEENS4_23SM90_TMA_LOAD_MULTICASTENS4_14ComposedLayoutINS4_7SwizzleILi2ELi4ELi3EEENS4_18smem_ptr_flag_bitsILi8EEENST_INS5_IJNSA_ILi8EEESH_EEENS5_IJSH_SD_EEEEEEEvNS4_8identityES11_S1B_vS1C_EENS_8epilogue10collective6detail29Sm90TmaWarpSpecializedAdapterINS1F_15DefaultEpilogueISJ_SK_SK_NS1E_6thread17LinearCombinationISJ_Li1EffLNS1J_9ScaleType4KindE0ELNS_15FloatRoundStyleE2ESJ_EENS1_15EpilogueDefaultEEEEEvvEEEEvNT_6ParamsE)
        /*0020*/ 	.word	0x00000000
.L_16:


//--------------------- .nv.compat                --------------------------
	.section	.nv.compat,"",@"SHT_CUDA_COMPAT_INFO"
	.align	4
        /*0000*/ 	.byte	0x02, 0x09, 0x01, 0x00, 0x02, 0x02, 0x04, 0x00, 0x02, 0x05, 0x05, 0x00, 0x03, 0x07, 0x01, 0x01
        /*0010*/ 	.byte	0x02, 0x03, 0x01, 0x00, 0x02, 0x06, 0x01, 0x00, 0x04, 0x0b, 0x08, 0x00, 0x00, 0x00, 0x00, 0x00
        /*0020*/ 	.byte	0x00, 0x00, 0x00, 0x00


//--------------------- .nv.info._ZN7cutlass13device_kernelINS_4gemm6kernel13GemmUniversalIN4cute5tupleIJiiiiEEENS1_10collective13CollectiveMmaINS1_37MainloopSm90TmaGmmaWarpSpecializedFP8ILi28ENS5_IJNS4_1CILi4EEENSA_ILi2EEENSA_ILi1EEEEEENS1_32KernelTmaWarpSpecializedPingpongEEENS5_IJNSA_ILi64EEESH_SH_EEENS_12float_e4m3_tENS5_IJlSD_lEEESJ_SK_NS4_8TiledMMAINS4_8MMA_AtomIJNS4_4SM904GMMA30MMA_64x64x32_F32E4M3E4M3_SS_TNILNSO_7ScaleInE1ELSQ_1EEEEEENS4_6LayoutINS5_IJSD_SD_SD_EEENS5_IJNSA_ILi0EEESV_SV_EEEEENS5_IJNS4_10UnderscoreESY_SY_EEEEENS4_23SM90_TMA_LOAD_MULTICASTENS4_14ComposedLayoutINS4_7SwizzleILi2ELi4ELi3EEENS4_18smem_ptr_flag_bitsILi8EEENST_INS5_IJNSA_ILi8EEESH_EEENS5_IJSH_SD_EEEEEEEvNS4_8identityES11_S1B_vS1C_EENS_8epilogue10collective6detail29Sm90TmaWarpSpecializedAdapterINS1F_15DefaultEpilogueISJ_SK_SK_NS1E_6thread17LinearCombinationISJ_Li1EffLNS1J_9ScaleType4KindE0ELNS_15FloatRoundStyleE2ESJ_EENS1_15EpilogueDefaultEEEEEvvEEEEvNT_6ParamsE --------------------------
	.section	.nv.info._ZN7cutlass13device_kernelINS_4gemm6kernel13GemmUniversalIN4cute5tupleIJiiiiEEENS1_10collective13CollectiveMmaINS1_37MainloopSm90TmaGmmaWarpSpecializedFP8ILi28ENS5_IJNS4_1CILi4EEENSA_ILi2EEENSA_ILi1EEEEEENS1_32KernelTmaWarpSpecializedPingpongEEENS5_IJNSA_ILi64EEESH_SH_EEENS_12float_e4m3_tENS5_IJlSD_lEEESJ_SK_NS4_8TiledMMAINS4_8MMA_AtomIJNS4_4SM904GMMA30MMA_64x64x32_F32E4M3E4M3_SS_TNILNSO_7ScaleInE1ELSQ_1EEEEEENS4_6LayoutINS5_IJSD_SD_SD_EEENS5_IJNSA_ILi0EEESV_SV_EEEEENS5_IJNS4_10UnderscoreESY_SY_EEEEENS4_23SM90_TMA_LOAD_MULTICASTENS4_14ComposedLayoutINS4_7SwizzleILi2ELi4ELi3EEENS4_18smem_ptr_flag_bitsILi8EEENST_INS5_IJNSA_ILi8EEESH_EEENS5_IJSH_SD_EEEEEEEvNS4_8identityES11_S1B_vS1C_EENS_8epilogue10collective6detail29Sm90TmaWarpSpecializedAdapterINS1F_15DefaultEpilogueISJ_SK_SK_NS1E_6thread17LinearCombinationISJ_Li1EffLNS1J_9ScaleType4KindE0ELNS_15FloatRoundStyleE2ESJ_EENS1_15EpilogueDefaultEEEEEvvEEEEvNT_6ParamsE,"",@"SHT_CUDA_INFO"
	.sectionflags	@""
	.align	4


	//----- nvinfo : EIATTR_CUDA_API_VERSION
	.align		4
        /*0000*/ 	.byte	0x04, 0x37
        /*0002*/ 	.short	(.L_18 - .L_17)
.L_17:
        /*0004*/ 	.word	0x00000082


	//----- nvinfo : EIATTR_KPARAM_INFO
	.align		4
.L_18:
        /*0008*/ 	.byte	0x04, 0x17
        /*000a*/ 	.short	(.L_20 - .L_19)
.L_19:
        /*000c*/ 	.word	0x00000000
        /*0010*/ 	.short	0x0000
        /*0012*/ 	.short	0x0070
        /*0014*/ 	.byte	0x00, 0xf0, 0x01, 0x10


	//----- nvinfo : EIATTR_SPARSE_MMA_MASK
	.align		4
.L_20:
        /*0018*/ 	.byte	0x03, 0x50
        /*001a*/ 	.short	0x0000


	//----- nvinfo : EIATTR_MAXREG_COUNT
	.align		4
        /*001c*/ 	.byte	0x03, 0x1b
        /*001e*/ 	.short	0x00a8


	//----- nvinfo : EIATTR_NUM_BARRIERS
	.align		4
        /*0020*/ 	.byte	0x02, 0x4c
        /*0022*/ 	.byte	0x01
	.zero		1


	//----- nvinfo : EIATTR_MERCURY_ISA_VERSION
	.align		4
        /*0024*/ 	.byte	0x03, 0x5f
        /*0026*/ 	.short	0x0101


	//----- nvinfo : EIATTR_INT_WARP_WIDE_INSTR_OFFSETS
	.align		4
        /*0028*/ 	.byte	0x04, 0x31
        /*002a*/ 	.short	(.L_22 - .L_21)


	//   ....[0]....
.L_21:
        /*002c*/ 	.word	0x00000830


	//   ....[1]....
        /*0030*/ 	.word	0x00000870


	//   ....[2]....
        /*0034*/ 	.word	0x000008e0


	//   ....[3]....
        /*0038*/ 	.word	0x000008f0


	//   ....[4]....
        /*003c*/ 	.word	0x00000900


	//   ....[5]....
        /*0040*/ 	.word	0x00000910


	//   ....[6]....
        /*0044*/ 	.word	0x00000ab0


	//   ....[7]....
        /*0048*/ 	.word	0x00000b10


	//   ....[8]....
        /*004c*/ 	.word	0x00002ac0


	//----- nvinfo : EIATTR_COOP_GROUP_MASK_REGIDS
	.align		4
.L_22:
        /*0050*/ 	.byte	0x04, 0x29
        /*0052*/ 	.short	(.L_24 - .L_23)


	//   ....[0]....
.L_23:
        /*0054*/ 	.word	0xffffffff


	//   ....[1]....
        /*0058*/ 	.word	0xffffffff


	//   ....[2]....
        /*005c*/ 	.word	0xffffffff


	//   ....[3]....
        /*0060*/ 	.word	0xffffffff


	//   ....[4]....
        /*0064*/ 	.word	0xffffffff


	//   ....[5]....
        /*0068*/ 	.word	0xffffffff


	//   ....[6]....
        /*006c*/ 	.word	0xffffffff


	//----- nvinfo : EIATTR_COOP_GROUP_INSTR_OFFSETS
	.align		4
.L_24:
        /*0070*/ 	.byte	0x04, 0x28
        /*0072*/ 	.short	(.L_26 - .L_25)


	//   ....[0]....
.L_25:
        /*0074*/ 	.word	0x00000060


	//   ....[1]....
        /*0078*/ 	.word	0x00000070


	//   ....[2]....
        /*007c*/ 	.word	0x00000130


	//   ....[3]....
        /*0080*/ 	.word	0x00000600


	//   ....[4]....
        /*0084*/ 	.word	0x00000640


	//   ....[5]....
        /*0088*/ 	.word	0x000006d0


	//   ....[6]....
        /*008c*/ 	.word	0x00000ca0


	//----- nvinfo : EIATTR_REG_RECONFIG
	.align		4
.L_26:
        /*0090*/ 	.byte	0x01, 0x54
	.zero		2


	//----- nvinfo : EIATTR_MBARRIER_INSTR_OFFSETS
	.align		4
        /*0094*/ 	.byte	0x04, 0x39
        /*0096*/ 	.short	(.L_28 - .L_27)


	//   ....[0]....
.L_27:
        /*0098*/ 	.word	0x00000250
        /*009c*/ 	.word	0x000000ff
        /*00a0*/ 	.word	0x00000000
        /*00a4*/ 	.short	0x0100
        /*00a6*/ 	.byte	0x08
	.zero		1


	//   ....[1]....
        /*00a8*/ 	.word	0x00000260
        /*00ac*/ 	.word	0x000000ff
        /*00b0*/ 	.word	0x000000e0
        /*00b4*/ 	.short	0x0100
        /*00b6*/ 	.byte	0x08
	.zero		1


	//   ....[2]....
        /*00b8*/ 	.word	0x00000270
        /*00bc*/ 	.word	0x000000ff
        /*00c0*/ 	.word	0x00000008
        /*00c4*/ 	.short	0x0100
        /*00c6*/ 	.byte	0x08
	.zero		1


	//   ....[3]....
        /*00c8*/ 	.word	0x00000280
        /*00cc*/ 	.word	0x000000ff
        /*00d0*/ 	.word	0x000000e8
        /*00d4*/ 	.short	0x0100
        /*00d6*/ 	.byte	0x08
	.zero		1


	//   ....[4]....
        /*00d8*/ 	.word	0x00000290
        /*00dc*/ 	.word	0x000000ff
        /*00e0*/ 	.word	0x00000010
        /*00e4*/ 	.short	0x0100
        /*00e6*/ 	.byte	0x08
	.zero		1


	//   ....[5]....
        /*00e8*/ 	.word	0x000002a0
        /*00ec*/ 	.word	0x000000ff
        /*00f0*/ 	.word	0x000000f0
        /*00f4*/ 	.short	0x0100
        /*00f6*/ 	.byte	0x08
	.zero		1


	//   ....[6]....
        /*00f8*/ 	.word	0x000002b0
        /*00fc*/ 	.word	0x000000ff
        /*0100*/ 	.word	0x00000018
        /*0104*/ 	.short	0x0100
        /*0106*/ 	.byte	0x08
	.zero		1


	//   ....[7]....
        /*0108*/ 	.word	0x000002c0
        /*010c*/ 	.word	0x000000ff
        /*0110*/ 	.word	0x000000f8
        /*0114*/ 	.short	0x0100
        /*0116*/ 	.byte	0x08
	.zero		1


	//   ....[8]....
        /*0118*/ 	.word	0x000002d0
        /*011c*/ 	.word	0x000000ff
        /*0120*/ 	.word	0x00000020
        /*0124*/ 	.short	0x0100
        /*0126*/ 	.byte	0x08
	.zero		1


	//   ....[9]....
        /*0128*/ 	.word	0x000002e0
        /*012c*/ 	.word	0x000000ff
        /*0130*/ 	.word	0x00000100
        /*0134*/ 	.short	0x0100
        /*0136*/ 	.byte	0x08
	.zero		1


	//   ....[10]....
        /*0138*/ 	.word	0x000002f0
        /*013c*/ 	.word	0x000000ff
        /*0140*/ 	.word	0x00000028
        /*0144*/ 	.short	0x0100
        /*0146*/ 	.byte	0x08
	.zero		1


	//   ....[11]....
        /*0148*/ 	.word	0x00000300
        /*014c*/ 	.word	0x000000ff
        /*0150*/ 	.word	0x00000108
        /*0154*/ 	.short	0x0100
        /*0156*/ 	.byte	0x08
	.zero		1


	//   ....[12]....
        /*0158*/ 	.word	0x00000310
        /*015c*/ 	.word	0x000000ff
        /*0160*/ 	.word	0x00000030
        /*0164*/ 	.short	0x0100
        /*0166*/ 	.byte	0x08
	.zero		1


	//   ....[13]....
        /*0168*/ 	.word	0x00000320
        /*016c*/ 	.word	0x000000ff
        /*0170*/ 	.word	0x00000110
        /*0174*/ 	.short	0x0100
        /*0176*/ 	.byte	0x08
	.zero		1


	//   ....[14]....
        /*0178*/ 	.word	0x00000330
        /*017c*/ 	.word	0x000000ff
        /*0180*/ 	.word	0x00000038
        /*0184*/ 	.short	0x0100
        /*0186*/ 	.byte	0x08
	.zero		1


	//   ....[15]....
        /*0188*/ 	.word	0x00000340
        /*018c*/ 	.word	0x000000ff
        /*0190*/ 	.word	0x00000118
        /*0194*/ 	.short	0x0100
        /*0196*/ 	.byte	0x08
	.zero		1


	//   ....[16]....
        /*0198*/ 	.word	0x00000350
        /*019c*/ 	.word	0x000000ff
        /*01a0*/ 	.word	0x00000040
        /*01a4*/ 	.short	0x0100
        /*01a6*/ 	.byte	0x08
	.zero		1


	//   ....[17]....
        /*01a8*/ 	.word	0x00000360
        /*01ac*/ 	.word	0x000000ff
        /*01b0*/ 	.word	0x00000120
        /*01b4*/ 	.short	0x0100
        /*01b6*/ 	.byte	0x08
	.zero		1


	//   ....[18]....
        /*01b8*/ 	.word	0x00000370
        /*01bc*/ 	.word	0x000000ff
        /*01c0*/ 	.word	0x00000048
        /*01c4*/ 	.short	0x0100
        /*01c6*/ 	.byte	0x08
	.zero		1


	//   ....[19]....
        /*01c8*/ 	.word	0x00000380
        /*01cc*/ 	.word	0x000000ff
        /*01d0*/ 	.word	0x00000128
        /*01d4*/ 	.short	0x0100
        /*01d6*/ 	.byte	0x08
	.zero		1


	//   ....[20]....
        /*01d8*/ 	.word	0x00000390
        /*01dc*/ 	.word	0x000000ff
        /*01e0*/ 	.word	0x00000050
        /*01e4*/ 	.short	0x0100
        /*01e6*/ 	.byte	0x08
	.zero		1


	//   ....[21]....
        /*01e8*/ 	.word	0x000003a0
        /*01ec*/ 	.word	0x000000ff
        /*01f0*/ 	.word	0x00000130
        /*01f4*/ 	.short	0x0100
        /*01f6*/ 	.byte	0x08
	.zero		1


	//   ....[22]....
        /*01f8*/ 	.word	0x000003b0
        /*01fc*/ 	.word	0x000000ff
        /*0200*/ 	.word	0x00000058
        /*0204*/ 	.short	0x0100
        /*0206*/ 	.byte	0x08
	.zero		1


	//   ....[23]....
        /*0208*/ 	.word	0x000003c0
        /*020c*/ 	.word	0x000000ff
        /*0210*/ 	.word	0x00000138
        /*0214*/ 	.short	0x0100
        /*0216*/ 	.byte	0x08
	.zero		1


	//   ....[24]....
        /*0218*/ 	.word	0x000003d0
        /*021c*/ 	.word	0x000000ff
        /*0220*/ 	.word	0x00000060
        /*0224*/ 	.short	0x0100
        /*0226*/ 	.byte	0x08
	.zero		1


	//   ....[25]....
        /*0228*/ 	.word	0x000003e0
        /*022c*/ 	.word	0x000000ff
        /*0230*/ 	.word	0x00000140
        /*0234*/ 	.short	0x0100
        /*0236*/ 	.byte	0x08
	.zero		1


	//   ....[26]....
        /*0238*/ 	.word	0x000003f0
        /*023c*/ 	.word	0x000000ff
        /*0240*/ 	.word	0x00000068
        /*0244*/ 	.short	0x0100
        /*0246*/ 	.byte	0x08
	.zero		1


	//   ....[27]....
        /*0248*/ 	.word	0x00000400
        /*024c*/ 	.word	0x000000ff
        /*0250*/ 	.word	0x00000148
        /*0254*/ 	.short	0x0100
        /*0256*/ 	.byte	0x08
	.zero		1


	//   ....[28]....
        /*0258*/ 	.word	0x00000410
        /*025c*/ 	.word	0x000000ff
        /*0260*/ 	.word	0x00000070
        /*0264*/ 	.short	0x0100
        /*0266*/ 	.byte	0x08
	.zero		1


	//   ....[29]....
        /*0268*/ 	.word	0x00000420
        /*026c*/ 	.word	0x000000ff
        /*0270*/ 	.word	0x00000150
        /*0274*/ 	.short	0x0100
        /*0276*/ 	.byte	0x08
	.zero		1


	//   ....[30]....
        /*0278*/ 	.word	0x00000430
        /*027c*/ 	.word	0x000000ff
        /*0280*/ 	.word	0x00000078
        /*0284*/ 	.short	0x0100
        /*0286*/ 	.byte	0x08
	.zero		1


	//   ....[31]....
        /*0288*/ 	.word	0x00000440
        /*028c*/ 	.word	0x000000ff
        /*0290*/ 	.word	0x00000158
        /*0294*/ 	.short	0x0100
        /*0296*/ 	.byte	0x08
	.zero		1


	//   ....[32]....
        /*0298*/ 	.word	0x00000450
        /*029c*/ 	.word	0x000000ff
        /*02a0*/ 	.word	0x00000080
        /*02a4*/ 	.short	0x0100
        /*02a6*/ 	.byte	0x08
	.zero		1


	//   ....[33]....
        /*02a8*/ 	.word	0x00000460
        /*02ac*/ 	.word	0x000000ff
        /*02b0*/ 	.word	0x00000160
        /*02b4*/ 	.short	0x0100
        /*02b6*/ 	.byte	0x08
	.zero		1


	//   ....[34]....
        /*02b8*/ 	.word	0x00000470
        /*02bc*/ 	.word	0x000000ff
        /*02c0*/ 	.word	0x00000088
        /*02c4*/ 	.short	0x0100
        /*02c6*/ 	.byte	0x08
	.zero		1


	//   ....[35]....
        /*02c8*/ 	.word	0x00000480
        /*02cc*/ 	.word	0x000000ff
        /*02d0*/ 	.word	0x00000168
        /*02d4*/ 	.short	0x0100
        /*02d6*/ 	.byte	0x08
	.zero		1


	//   ....[36]....
        /*02d8*/ 	.word	0x00000490
        /*02dc*/ 	.word	0x000000ff
        /*02e0*/ 	.word	0x00000090
        /*02e4*/ 	.short	0x0100
        /*02e6*/ 	.byte	0x08
	.zero		1


	//   ....[37]....
        /*02e8*/ 	.word	0x000004a0
        /*02ec*/ 	.word	0x000000ff
        /*02f0*/ 	.word	0x00000170
        /*02f4*/ 	.short	0x0100
        /*02f6*/ 	.byte	0x08
	.zero		1


	//   ....[38]....
        /*02f8*/ 	.word	0x000004b0
        /*02fc*/ 	.word	0x000000ff
        /*0300*/ 	.word	0x00000098
        /*0304*/ 	.short	0x0100
        /*0306*/ 	.byte	0x08
	.zero		1


	//   ....[39]....
        /*0308*/ 	.word	0x000004c0
        /*030c*/ 	.word	0x000000ff
        /*0310*/ 	.word	0x00000178
        /*0314*/ 	.short	0x0100
        /*0316*/ 	.byte	0x08
	.zero		1


	//   ....[40]....
        /*0318*/ 	.word	0x000004d0
        /*031c*/ 	.word	0x000000ff
        /*0320*/ 	.word	0x000000a0
        /*0324*/ 	.short	0x0100
        /*0326*/ 	.byte	0x08
	.zero		1


	//   ....[41]....
        /*0328*/ 	.word	0x000004e0
        /*032c*/ 	.word	0x000000ff
        /*0330*/ 	.word	0x00000180
        /*0334*/ 	.short	0x0100
        /*0336*/ 	.byte	0x08
	.zero		1


	//   ....[42]....
        /*0338*/ 	.word	0x000004f0
        /*033c*/ 	.word	0x000000ff
        /*0340*/ 	.word	0x000000a8
        /*0344*/ 	.short	0x0100
        /*0346*/ 	.byte	0x08
	.zero		1


	//   ....[43]....
        /*0348*/ 	.word	0x00000500
        /*034c*/ 	.word	0x000000ff
        /*0350*/ 	.word	0x00000188
        /*0354*/ 	.short	0x0100
        /*0356*/ 	.byte	0x08
	.zero		1


	//   ....[44]....
        /*0358*/ 	.word	0x00000510
        /*035c*/ 	.word	0x000000ff
        /*0360*/ 	.word	0x000000b0
        /*0364*/ 	.short	0x0100
        /*0366*/ 	.byte	0x08
	.zero		1


	//   ....[45]....
        /*0368*/ 	.word	0x00000520
        /*036c*/ 	.word	0x000000ff
        /*0370*/ 	.word	0x00000190
        /*0374*/ 	.short	0x0100
        /*0376*/ 	.byte	0x08
	.zero		1


	//   ....[46]....
        /*0378*/ 	.word	0x00000530
        /*037c*/ 	.word	0x000000ff
        /*0380*/ 	.word	0x000000b8
        /*0384*/ 	.short	0x0100
        /*0386*/ 	.byte	0x08
	.zero		1


	//   ....[47]....
        /*0388*/ 	.word	0x00000540
        /*038c*/ 	.word	0x000000ff
        /*0390*/ 	.word	0x00000198
        /*0394*/ 	.short	0x0100
        /*0396*/ 	.byte	0x08
	.zero		1


	//   ....[48]....
        /*0398*/ 	.word	0x00000550
        /*039c*/ 	.word	0x000000ff
        /*03a0*/ 	.word	0x000000c0
        /*03a4*/ 	.short	0x0100
        /*03a6*/ 	.byte	0x08
	.zero		1


	//   ....[49]....
        /*03a8*/ 	.word	0x00000560
        /*03ac*/ 	.word	0x000000ff
        /*03b0*/ 	.word	0x000001a0
        /*03b4*/ 	.short	0x0100
        /*03b6*/ 	.byte	0x08
	.zero		1


	//   ....[50]....
        /*03b8*/ 	.word	0x00000570
        /*03bc*/ 	.word	0x000000ff
        /*03c0*/ 	.word	0x000000c8
        /*03c4*/ 	.short	0x0100
        /*03c6*/ 	.byte	0x08
	.zero		1


	//   ....[51]....
        /*03c8*/ 	.word	0x00000580
        /*03cc*/ 	.word	0x000000ff
        /*03d0*/ 	.word	0x000001a8
        /*03d4*/ 	.short	0x0100
        /*03d6*/ 	.byte	0x08
	.zero		1


	//   ....[52]....
        /*03d8*/ 	.word	0x00000590
        /*03dc*/ 	.word	0x000000ff
        /*03e0*/ 	.word	0x000000d0
        /*03e4*/ 	.short	0x0100
        /*03e6*/ 	.byte	0x08
	.zero		1


	//   ....[53]....
        /*03e8*/ 	.word	0x000005a0
        /*03ec*/ 	.word	0x000000ff
        /*03f0*/ 	.word	0x000001b0
        /*03f4*/ 	.short	0x0100
        /*03f6*/ 	.byte	0x08
	.zero		1


	//   ....[54]....
        /*03f8*/ 	.word	0x000005b0
        /*03fc*/ 	.word	0x000000ff
        /*0400*/ 	.word	0x000000d8
        /*0404*/ 	.short	0x0100
        /*0406*/ 	.byte	0x08
	.zero		1


	//   ....[55]....
        /*0408*/ 	.word	0x000005c0
        /*040c*/ 	.word	0x000000ff
        /*0410*/ 	.word	0x000001b8
        /*0414*/ 	.short	0x0100
        /*0416*/ 	.byte	0x08
	.zero		1


	//   ....[56]....
        /*0418*/ 	.word	0x00000b00
        /*041c*/ 	.word	0x000000ff
        /*0420*/ 	.word	0x000001f0
        /*0424*/ 	.short	0x0100
        /*0426*/ 	.byte	0x08
	.zero		1


	//   ....[57]....
        /*0428*/ 	.word	0x00000bb0
        /*042c*/ 	.word	0x000000ff
        /*0430*/ 	.word	0x000001f8
        /*0434*/ 	.short	0x0100
        /*0436*/ 	.byte	0x08
	.zero		1


	//   ....[58]....
        /*0438*/ 	.word	0x00000c20
        /*043c*/ 	.word	0x000000ff
        /*0440*/ 	.word	0x000001d0
        /*0444*/ 	.short	0x0100
        /*0446*/ 	.byte	0x09
	.zero		1


	//   ....[59]....
        /*0448*/ 	.word	0x00000c30
        /*044c*/ 	.word	0x000000ff
        /*0450*/ 	.word	0x000001d8
        /*0454*/ 	.short	0x0100
        /*0456*/ 	.byte	0x09
	.zero		1


	//   ....[60]....
        /*0458*/ 	.word	0x00000c40
        /*045c*/ 	.word	0x000000ff
        /*0460*/ 	.word	0x000001e0
        /*0464*/ 	.short	0x0100
        /*0466*/ 	.byte	0x09
	.zero		1


	//   ....[61]....
        /*0468*/ 	.word	0x00000c50
        /*046c*/ 	.word	0x000000ff
        /*0470*/ 	.word	0x000001e8
        /*0474*/ 	.short	0x0100
        /*0476*/ 	.byte	0x09
	.zero		1


	//   ....[62]....
        /*0478*/ 	.word	0x00001a30
        /*047c*/ 	.word	0x000000ff
        /*0480*/ 	.word	0xfffffff8
        /*0484*/ 	.short	0x010a
        /*0486*/ 	.byte	0x0f
	.zero		1


	//   ....[63]....
        /*0488*/ 	.word	0x00001d00
        /*048c*/ 	.word	0x000000ff
        /*0490*/ 	.word	0x00000000
        /*0494*/ 	.short	0x010a
        /*0496*/ 	.byte	0x06
	.zero		1


	//   ....[64]....
        /*0498*/ 	.word	0x00001d40
        /*049c*/ 	.word	0x000000ff
        /*04a0*/ 	.word	0x00000000
        /*04a4*/ 	.short	0x010a
        /*04a6*/ 	.byte	0x06
	.zero		1


	//   ....[65]....
        /*04a8*/ 	.word	0x000022b0
        /*04ac*/ 	.word	0x000000ff
        /*04b0*/ 	.word	0x00000000
        /*04b4*/ 	.short	0x010a
        /*04b6*/ 	.byte	0x09
	.zero		1


	//   ....[66]....
        /*04b8*/ 	.word	0x000022f0
        /*04bc*/ 	.word	0x000000ff
        /*04c0*/ 	.word	0x00000000
        /*04c4*/ 	.short	0x010a
        /*04c6*/ 	.byte	0x09
	.zero		1


	//   ....[67]....
        /*04c8*/ 	.word	0x000026d0
        /*04cc*/ 	.word	0x00000013
        /*04d0*/ 	.word	0x00000000
        /*04d4*/ 	.short	0x0101
        /*04d6*/ 	.byte	0x3f
	.zero		1


	//   ....[68]....
        /*04d8*/ 	.word	0x00002a50
        /*04dc*/ 	.word	0x00000011
        /*04e0*/ 	.word	0x00000000
        /*04e4*/ 	.short	0x0101
        /*04e6*/ 	.byte	0x17
	.zero		1


	//   ....[69]....
        /*04e8*/ 	.word	0x00002b60
        /*04ec*/ 	.word	0x00000011
        /*04f0*/ 	.word	0x00000000
        /*04f4*/ 	.short	0x0101
        /*04f6*/ 	.byte	0x3f
	.zero		1


	//   ....[70]....
        /*04f8*/ 	.word	0x00002c20
        /*04fc*/ 	.word	0x000000ff
        /*0500*/ 	.word	0x00000008
        /*0504*/ 	.short	0x010a
        /*0506*/ 	.byte	0x0f
	.zero		1


	//   ....[71]....
        /*0508*/ 	.word	0x00005480
        /*050c*/ 	.word	0x00000004
        /*0510*/ 	.word	0x00000000
        /*0514*/ 	.short	0x0101
        /*0516*/ 	.byte	0x17
	.zero		1


	//   ....[72]....
        /*0518*/ 	.word	0x00005ec0
        /*051c*/ 	.word	0x00000013
        /*0520*/ 	.word	0x000000e0
        /*0524*/ 	.short	0x010a
        /*0526*/ 	.byte	0x3f
	.zero		1


	//   ....[73]....
        /*0528*/ 	.word	0x000062a0
        /*052c*/ 	.word	0x00000004
        /*0530*/ 	.word	0x000001f8
        /*0534*/ 	.short	0x0101
        /*0536*/ 	.byte	0x3f
	.zero		1


	//   ....[74]....
        /*0538*/ 	.word	0x000069d0
        /*053c*/ 	.word	0x00000005
        /*0540*/ 	.word	0x00000000
        /*0544*/ 	.short	0x010a
        /*0546*/ 	.byte	0x3f
	.zero		1


	//   ....[75]....
        /*0548*/ 	.word	0x00006a50
        /*054c*/ 	.word	0x00000007
        /*0550*/ 	.word	0x00000000
        /*0554*/ 	.short	0x010a
        /*0556*/ 	.byte	0x3f
	.zero		1


	//   ....[76]....
        /*0558*/ 	.word	0x00006ae0
        /*055c*/ 	.word	0x00000006
        /*0560*/ 	.word	0x00000000
        /*0564*/ 	.short	0x010a
        /*0566*/ 	.byte	0x3f
	.zero		1


	//   ....[77]....
        /*0568*/ 	.word	0x00006b70
        /*056c*/ 	.word	0x00000007
        /*0570*/ 	.word	0x00000000
        /*0574*/ 	.short	0x010a
        /*0576*/ 	.byte	0x3f
	.zero		1


	//   ....[78]....
        /*0578*/ 	.word	0x00006c00
        /*057c*/ 	.word	0x00000006
        /*0580*/ 	.word	0x00000000
        /*0584*/ 	.short	0x010a
        /*0586*/ 	.byte	0x3f
	.zero		1


	//   ....[79]....
        /*0588*/ 	.word	0x00006c90
        /*058c*/ 	.word	0x00000007
        /*0590*/ 	.word	0x00000000
        /*0594*/ 	.short	0x010a
        /*0596*/ 	.byte	0x3f
	.zero		1


	//   ....[80]....
        /*0598*/ 	.word	0x00006d20
        /*059c*/ 	.word	0x00000006
        /*05a0*/ 	.word	0x00000000
        /*05a4*/ 	.short	0x010a
        /*05a6*/ 	.byte	0x3f
	.zero		1


	//   ....[81]....
        /*05a8*/ 	.word	0x00006db0
        /*05ac*/ 	.word	0x00000007
        /*05b0*/ 	.word	0x00000000
        /*05b4*/ 	.short	0x010a
        /*05b6*/ 	.byte	0x3f
	.zero		1


	//   ....[82]....
        /*05b8*/ 	.word	0x00006e40
        /*05bc*/ 	.word	0x00000006
        /*05c0*/ 	.word	0x00000000
        /*05c4*/ 	.short	0x010a
        /*05c6*/ 	.byte	0x3f
	.zero		1


	//   ....[83]....
        /*05c8*/ 	.word	0x00006ed0
        /*05cc*/ 	.word	0x00000007
        /*05d0*/ 	.word	0x00000000
        /*05d4*/ 	.short	0x010a
        /*05d6*/ 	.byte	0x3f
	.zero		1


	//   ....[84]....
        /*05d8*/ 	.word	0x00006f60
        /*05dc*/ 	.word	0x00000006
        /*05e0*/ 	.word	0x00000000
        /*05e4*/ 	.short	0x010a
        /*05e6*/ 	.byte	0x3f
	.zero		1


	//   ....[85]....
        /*05e8*/ 	.word	0x00006ff0
        /*05ec*/ 	.word	0x00000007
        /*05f0*/ 	.word	0x00000000
        /*05f4*/ 	.short	0x010a
        /*05f6*/ 	.byte	0x3f
	.zero		1


	//   ....[86]....
        /*05f8*/ 	.word	0x00007080
        /*05fc*/ 	.word	0x00000006
        /*0600*/ 	.word	0x00000000
        /*0604*/ 	.short	0x010a
        /*0606*/ 	.byte	0x3f
	.zero		1


	//   ....[87]....
        /*0608*/ 	.word	0x00007110
        /*060c*/ 	.word	0x00000007
        /*0610*/ 	.word	0x00000000
        /*0614*/ 	.short	0x010a
        /*0616*/ 	.byte	0x3f
	.zero		1


	//   ....[88]....
        /*0618*/ 	.word	0x000071a0
        /*061c*/ 	.word	0x00000006
        /*0620*/ 	.word	0x00000000
        /*0624*/ 	.short	0x010a
        /*0626*/ 	.byte	0x3f
	.zero		1


	//   ....[89]....
        /*0628*/ 	.word	0x00007230
        /*062c*/ 	.word	0x00000007
        /*0630*/ 	.word	0x00000000
        /*0634*/ 	.short	0x010a
        /*0636*/ 	.byte	0x3f
	.zero		1


	//   ....[90]....
        /*0638*/ 	.word	0x000072c0
        /*063c*/ 	.word	0x00000006
        /*0640*/ 	.word	0x00000000
        /*0644*/ 	.short	0x010a
        /*0646*/ 	.byte	0x3f
	.zero		1


	//   ....[91]....
        /*0648*/ 	.word	0x00007350
        /*064c*/ 	.word	0x00000007
        /*0650*/ 	.word	0x00000000
        /*0654*/ 	.short	0x010a
        /*0656*/ 	.byte	0x3f
	.zero		1


	//   ....[92]....
        /*0658*/ 	.word	0x000073e0
        /*065c*/ 	.word	0x00000006
        /*0660*/ 	.word	0x00000000
        /*0664*/ 	.short	0x010a
        /*0666*/ 	.byte	0x3f
	.zero		1


	//   ....[93]....
        /*0668*/ 	.word	0x00007470
        /*066c*/ 	.word	0x00000007
        /*0670*/ 	.word	0x00000000
        /*0674*/ 	.short	0x010a
        /*0676*/ 	.byte	0x3f
	.zero		1


	//   ....[94]....
        /*0678*/ 	.word	0x00007500
        /*067c*/ 	.word	0x00000006
        /*0680*/ 	.word	0x00000000
        /*0684*/ 	.short	0x010a
        /*0686*/ 	.byte	0x3f
	.zero		1


	//   ....[95]....
        /*0688*/ 	.word	0x00007590
        /*068c*/ 	.word	0x00000007
        /*0690*/ 	.word	0x00000000
        /*0694*/ 	.short	0x010a
        /*0696*/ 	.byte	0x3f
	.zero		1


	//   ....[96]....
        /*0698*/ 	.word	0x00007620
        /*069c*/ 	.word	0x00000006
        /*06a0*/ 	.word	0x00000000
        /*06a4*/ 	.short	0x010a
        /*06a6*/ 	.byte	0x3f
	.zero		1


	//   ....[97]....
        /*06a8*/ 	.word	0x000076b0
        /*06ac*/ 	.word	0x00000007
        /*06b0*/ 	.word	0x00000000
        /*06b4*/ 	.short	0x010a
        /*06b6*/ 	.byte	0x3f
	.zero		1


	//   ....[98]....
        /*06b8*/ 	.word	0x00007740
        /*06bc*/ 	.word	0x00000006
        /*06c0*/ 	.word	0x00000000
        /*06c4*/ 	.short	0x010a
        /*06c6*/ 	.byte	0x3f
	.zero		1


	//   ....[99]....
        /*06c8*/ 	.word	0x000077d0
        /*06cc*/ 	.word	0x00000007
        /*06d0*/ 	.word	0x00000000
        /*06d4*/ 	.short	0x010a
        /*06d6*/ 	.byte	0x3f
	.zero		1


	//   ....[100]....
        /*06d8*/ 	.word	0x00007860
        /*06dc*/ 	.word	0x00000006
        /*06e0*/ 	.word	0x00000000
        /*06e4*/ 	.short	0x010a
        /*06e6*/ 	.byte	0x3f
	.zero		1


	//   ....[101]....
        /*06e8*/ 	.word	0x000078f0
        /*06ec*/ 	.word	0x00000003
        /*06f0*/ 	.word	0x00000000
        /*06f4*/ 	.short	0x010a
        /*06f6*/ 	.byte	0x3f
	.zero		1


	//   ....[102]....
        /*06f8*/ 	.word	0x00007960
        /*06fc*/ 	.word	0x00000011
        /*0700*/ 	.word	0xfffffff8
        /*0704*/ 	.short	0x010a
        /*0706*/ 	.byte	0x3f
	.zero		1


	//   ....[103]....
        /*0708*/ 	.word	0x000079c0
        /*070c*/ 	.word	0x00000011
        /*0710*/ 	.word	0x00000000
        /*0714*/ 	.short	0x010a
        /*0716*/ 	.byte	0x3f
	.zero		1


	//   ....[104]....
        /*0718*/ 	.word	0x00007a20
        /*071c*/ 	.word	0x00000013
        /*0720*/ 	.word	0x00000000
        /*0724*/ 	.short	0x010a
        /*0726*/ 	.byte	0x3f
	.zero		1


	//   ....[105]....
        /*0728*/ 	.word	0x00007a80
        /*072c*/ 	.word	0x00000011
        /*0730*/ 	.word	0x00000008
        /*0734*/ 	.short	0x010a
        /*0736*/ 	.byte	0x3f
	.zero		1


	//   ....[106]....
        /*0738*/ 	.word	0x00007b50
        /*073c*/ 	.word	0x00000013
        /*0740*/ 	.word	0x000000e0
        /*0744*/ 	.short	0x010a
        /*0746*/ 	.byte	0x3f
	.zero		1


	//   ....[107]....
        /*0748*/ 	.word	0x00007c30
        /*074c*/ 	.word	0x00000005
        /*0750*/ 	.word	0x00000000
        /*0754*/ 	.short	0x010a
        /*0756*/ 	.byte	0x3f
	.zero		1


	//   ....[108]....
        /*0758*/ 	.word	0x00007c80
        /*075c*/ 	.word	0x00000007
        /*0760*/ 	.word	0x00000000
        /*0764*/ 	.short	0x010a
        /*0766*/ 	.byte	0x3f
	.zero		1


	//   ....[109]....
        /*0768*/ 	.word	0x00007cd0
        /*076c*/ 	.word	0x00000006
        /*0770*/ 	.word	0x00000000
        /*0774*/ 	.short	0x010a
        /*0776*/ 	.byte	0x3f
	.zero		1


	//   ....[110]....
        /*0778*/ 	.word	0x00007d20
        /*077c*/ 	.word	0x00000007
        /*0780*/ 	.word	0x00000000
        /*0784*/ 	.short	0x010a
        /*0786*/ 	.byte	0x3f
	.zero		1


	//   ....[111]....
        /*0788*/ 	.word	0x00007d70
        /*078c*/ 	.word	0x00000006
        /*0790*/ 	.word	0x00000000
        /*0794*/ 	.short	0x010a
        /*0796*/ 	.byte	0x3f
	.zero		1


	//   ....[112]....
        /*0798*/ 	.word	0x00007dc0
        /*079c*/ 	.word	0x00000007
        /*07a0*/ 	.word	0x00000000
        /*07a4*/ 	.short	0x010a
        /*07a6*/ 	.byte	0x3f
	.zero		1


	//   ....[113]....
        /*07a8*/ 	.word	0x00007e10
        /*07ac*/ 	.word	0x00000006
        /*07b0*/ 	.word	0x00000000
        /*07b4*/ 	.short	0x010a
        /*07b6*/ 	.byte	0x3f
	.zero		1


	//   ....[114]....
        /*07b8*/ 	.word	0x00007e60
        /*07bc*/ 	.word	0x00000007
        /*07c0*/ 	.word	0x00000000
        /*07c4*/ 	.short	0x010a
        /*07c6*/ 	.byte	0x3f
	.zero		1


	//   ....[115]....
        /*07c8*/ 	.word	0x00007eb0
        /*07cc*/ 	.word	0x00000006
        /*07d0*/ 	.word	0x00000000
        /*07d4*/ 	.short	0x010a
        /*07d6*/ 	.byte	0x3f
	.zero		1


	//   ....[116]....
        /*07d8*/ 	.word	0x00007f00
        /*07dc*/ 	.word	0x00000007
        /*07e0*/ 	.word	0x00000000
        /*07e4*/ 	.short	0x010a
        /*07e6*/ 	.byte	0x3f
	.zero		1


	//   ....[117]....
        /*07e8*/ 	.word	0x00007f50
        /*07ec*/ 	.word	0x00000006
        /*07f0*/ 	.word	0x00000000
        /*07f4*/ 	.short	0x010a
        /*07f6*/ 	.byte	0x3f
	.zero		1


	//   ....[118]....
        /*07f8*/ 	.word	0x00007fa0
        /*07fc*/ 	.word	0x00000007
        /*0800*/ 	.word	0x00000000
        /*0804*/ 	.short	0x010a
        /*0806*/ 	.byte	0x3f
	.zero		1


	//   ....[119]....
        /*0808*/ 	.word	0x00007ff0
        /*080c*/ 	.word	0x00000006
        /*0810*/ 	.word	0x00000000
        /*0814*/ 	.short	0x010a
        /*0816*/ 	.byte	0x3f
	.zero		1


	//   ....[120]....
        /*0818*/ 	.word	0x00008040
        /*081c*/ 	.word	0x00000007
        /*0820*/ 	.word	0x00000000
        /*0824*/ 	.short	0x010a
        /*0826*/ 	.byte	0x3f
	.zero		1


	//   ....[121]....
        /*0828*/ 	.word	0x00008090
        /*082c*/ 	.word	0x00000006
        /*0830*/ 	.word	0x00000000
        /*0834*/ 	.short	0x010a
        /*0836*/ 	.byte	0x3f
	.zero		1


	//   ....[122]....
        /*0838*/ 	.word	0x000080e0
        /*083c*/ 	.word	0x00000007
        /*0840*/ 	.word	0x00000000
        /*0844*/ 	.short	0x010a
        /*0846*/ 	.byte	0x3f
	.zero		1


	//   ....[123]....
        /*0848*/ 	.word	0x00008130
        /*084c*/ 	.word	0x00000006
        /*0850*/ 	.word	0x00000000
        /*0854*/ 	.short	0x010a
        /*0856*/ 	.byte	0x3f
	.zero		1


	//   ....[124]....
        /*0858*/ 	.word	0x00008180
        /*085c*/ 	.word	0x00000007
        /*0860*/ 	.word	0x00000000
        /*0864*/ 	.short	0x010a
        /*0866*/ 	.byte	0x3f
	.zero		1


	//   ....[125]....
        /*0868*/ 	.word	0x000081d0
        /*086c*/ 	.word	0x00000006
        /*0870*/ 	.word	0x00000000
        /*0874*/ 	.short	0x010a
        /*0876*/ 	.byte	0x3f
	.zero		1


	//   ....[126]....
        /*0878*/ 	.word	0x00008220
        /*087c*/ 	.word	0x00000007
        /*0880*/ 	.word	0x00000000
        /*0884*/ 	.short	0x010a
        /*0886*/ 	.byte	0x3f
	.zero		1


	//   ....[127]....
        /*0888*/ 	.word	0x00008270
        /*088c*/ 	.word	0x00000006
        /*0890*/ 	.word	0x00000000
        /*0894*/ 	.short	0x010a
        /*0896*/ 	.byte	0x3f
	.zero		1


	//   ....[128]....
        /*0898*/ 	.word	0x000082c0
        /*089c*/ 	.word	0x00000007
        /*08a0*/ 	.word	0x00000000
        /*08a4*/ 	.short	0x010a
        /*08a6*/ 	.byte	0x3f
	.zero		1


	//   ....[129]....
        /*08a8*/ 	.word	0x00008310
        /*08ac*/ 	.word	0x00000006
        /*08b0*/ 	.word	0x00000000
        /*08b4*/ 	.short	0x010a
        /*08b6*/ 	.byte	0x3f
	.zero		1


	//   ....[130]....
        /*08b8*/ 	.word	0x00008360
        /*08bc*/ 	.word	0x00000007
        /*08c0*/ 	.word	0x00000000
        /*08c4*/ 	.short	0x010a
        /*08c6*/ 	.byte	0x3f
	.zero		1


	//   ....[131]....
        /*08c8*/ 	.word	0x000083b0
        /*08cc*/ 	.word	0x00000006
        /*08d0*/ 	.word	0x00000000
        /*08d4*/ 	.short	0x010a
        /*08d6*/ 	.byte	0x3f
	.zero		1


	//   ....[132]....
        /*08d8*/ 	.word	0x00008400
        /*08dc*/ 	.word	0x00000007
        /*08e0*/ 	.word	0x00000000
        /*08e4*/ 	.short	0x010a
        /*08e6*/ 	.byte	0x3f
	.zero		1


	//   ....[133]....
        /*08e8*/ 	.word	0x00008450
        /*08ec*/ 	.word	0x00000006
        /*08f0*/ 	.word	0x00000000
        /*08f4*/ 	.short	0x010a
        /*08f6*/ 	.byte	0x3f
	.zero		1


	//----- nvinfo : EIATTR_NUM_MBARRIERS
	.align		4
.L_28:
        /*08f8*/ 	.byte	0x03, 0x38
        /*08fa*/ 	.short	0x003e


	//----- nvinfo : EIATTR_EXIT_INSTR_OFFSETS
	.align		4
        /*08fc*/ 	.byte	0x04, 0x1c
        /*08fe*/ 	.short	(.L_30 - .L_29)


	//   ....[0]....
.L_29:
        /*0900*/ 	.word	0x000016f0


	//   ....[1]....
        /*0904*/ 	.word	0x00001750


	//   ....[2]....
        /*0908*/ 	.word	0x00005a90


	//   ....[3]....
        /*090c*/ 	.word	0x00005ac0


	//   ....[4]....
        /*0910*/ 	.word	0x00007940


	//----- nvinfo : EIATTR_MAX_THREADS
	.align		4
.L_30:
        /*0914*/ 	.byte	0x04, 0x05
        /*0916*/ 	.short	(.L_32 - .L_31)
.L_31:
        /*0918*/ 	.word	0x00000180
        /*091c*/ 	.word	0x00000001
        /*0920*/ 	.word	0x00000001


	//----- nvinfo : EIATTR_CRS_STACK_SIZE
	.align		4
.L_32:
        /*0924*/ 	.byte	0x04, 0x1e
        /*0926*/ 	.short	(.L_34 - .L_33)
.L_33:
        /*0928*/ 	.word	0x00000000


	//----- nvinfo : EIATTR_CBANK_PARAM_SIZE
	.align		4
.L_34:
        /*092c*/ 	.byte	0x03, 0x19
        /*092e*/ 	.short	0x0470


	//----- nvinfo : EIATTR_PARAM_CBANK
	.align		4
        /*0930*/ 	.byte	0x04, 0x0a
        /*0932*/ 	.short	(.L_36 - .L_35)
	.align		4
.L_35:
        /*0934*/ 	.word	index@(.nv.constant0._ZN7cutlass13device_kernelINS_4gemm6kernel13GemmUniversalIN4cute5tupleIJiiiiEEENS1_10collective13CollectiveMmaINS1_37MainloopSm90TmaGmmaWarpSpecializedFP8ILi28ENS5_IJNS4_1CILi4EEENSA_ILi2EEENSA_ILi1EEEEEENS1_32KernelTmaWarpSpecializedPingpongEEENS5_IJNSA_ILi64EEESH_SH_EEENS_12float_e4m3_tENS5_IJlSD_lEEESJ_SK_NS4_8TiledMMAINS4_8MMA_AtomIJNS4_4SM904GMMA30MMA_64x64x32_F32E4M3E4M3_SS_TNILNSO_7ScaleInE1ELSQ_1EEEEEENS4_6LayoutINS5_IJSD_SD_SD_EEENS5_IJNSA_ILi0EEESV_SV_EEEEENS5_IJNS4_10UnderscoreESY_SY_EEEEENS4_23SM90_TMA_LOAD_MULTICASTENS4_14ComposedLayoutINS4_7SwizzleILi2ELi4ELi3EEENS4_18smem_ptr_flag_bitsILi8EEENST_INS5_IJNSA_ILi8EEESH_EEENS5_IJSH_SD_EEEEEEEvNS4_8identityES11_S1B_vS1C_EENS_8epilogue10collective6detail29Sm90TmaWarpSpecializedAdapterINS1F_15DefaultEpilogueISJ_SK_SK_NS1E_6thread17LinearCombinationISJ_Li1EffLNS1J_9ScaleType4KindE0ELNS_15FloatRoundStyleE2ESJ_EENS1_15EpilogueDefaultEEEEEvvEEEEvNT_6ParamsE)
        /*0938*/ 	.short	0x0210
        /*093a*/ 	.short	0x0470


	//----- nvinfo : EIATTR_SW_WAR
	.align		4
.L_36:
        /*093c*/ 	.byte	0x04, 0x36
        /*093e*/ 	.short	(.L_38 - .L_37)
.L_37:
        /*0940*/ 	.word	0x00000008
.L_38:


//--------------------- .nv.callgraph             --------------------------
	.section	.nv.callgraph,"",@"SHT_CUDA_CALLGRAPH"
	.align	4
	.sectionentsize	8
	.align		4
        /*0000*/ 	.word	0x00000000
	.align		4
        /*0004*/ 	.word	0xffffffff
	.align		4
        /*0008*/ 	.word	0x00000000
	.align		4
        /*000c*/ 	.word	0xfffffffe
	.align		4
        /*0010*/ 	.word	0x00000000
	.align		4
        /*0014*/ 	.word	0xfffffffd
	.align		4
        /*0018*/ 	.word	0x00000000
	.align		4
        /*001c*/ 	.word	0xfffffffc


//--------------------- .nv.constant4             --------------------------
	.section	.nv.constant4,"a",@progbits
	.align	8
	.align		8
.nv.constant4:
        /*0000*/ 	.dword	_ZN40_INTERNAL_ade895f8_4_k_cu_87b6e90b_213094cuda3std3__45__cpo5beginE
	.align		8
        /*0008*/ 	.dword	_ZN40_INTERNAL_ade895f8_4_k_cu_87b6e90b_213094cuda3std3__45__cpo3endE
	.align		8
        /*0010*/ 	.dword	_ZN40_INTERNAL_ade895f8_4_k_cu_87b6e90b_213094cuda3std3__45__cpo6cbeginE
	.align		8
        /*0018*/ 	.dword	_ZN40_INTERNAL_ade895f8_4_k_cu_87b6e90b_213094cuda3std3__45__cpo4cendE
	.align		8
        /*0020*/ 	.dword	_ZN40_INTERNAL_ade895f8_4_k_cu_87b6e90b_213094cuda3std3__442_GLOBAL__N__ade895f8_4_k_cu_87b6e90b_213096ignoreE
	.align		8
        /*0028*/ 	.dword	_ZN40_INTERNAL_ade895f8_4_k_cu_87b6e90b_213094cuda3std3__419piecewise_constructE
	.align		8
        /*0030*/ 	.dword	_ZN40_INTERNAL_ade895f8_4_k_cu_87b6e90b_213094cuda3std3__48in_placeE
	.align		8
        /*0038*/ 	.dword	_ZN40_INTERNAL_ade895f8_4_k_cu_87b6e90b_213094cuda3std6ranges3__45__cpo4swapE
	.align		8
        /*0040*/ 	.dword	_ZN40_INTERNAL_ade895f8_4_k_cu_87b6e90b_213094cuda3std6ranges3__45__cpo9iter_moveE
	.align		8
        /*0048*/ 	.dword	_ZN40_INTERNAL_ade895f8_4_k_cu_87b6e90b_213094cute7productE
	.align		8
        /*0050*/ 	.dword	_ZN40_INTERNAL_ade895f8_4_k_cu_87b6e90b_213094cute1_E


//--------------------- .text._ZN7cutlass13device_kernelINS_4gemm6kernel13GemmUniversalIN4cute5tupleIJiiiiEEENS1_10collective13CollectiveMmaINS1_37MainloopSm90TmaGmmaWarpSpecializedFP8ILi28ENS5_IJNS4_1CILi4EEENSA_ILi2EEENSA_ILi1EEEEEENS1_32KernelTmaWarpSpecializedPingpongEEENS5_IJNSA_ILi64EEESH_SH_EEENS_12float_e4m3_tENS5_IJlSD_lEEESJ_SK_NS4_8TiledMMAINS4_8MMA_AtomIJNS4_4SM904GMMA30MMA_64x64x32_F32E4M3E4M3_SS_TNILNSO_7ScaleInE1ELSQ_1EEEEEENS4_6LayoutINS5_IJSD_SD_SD_EEENS5_IJNSA_ILi0EEESV_SV_EEEEENS5_IJNS4_10UnderscoreESY_SY_EEEEENS4_23SM90_TMA_LOAD_MULTICASTENS4_14ComposedLayoutINS4_7SwizzleILi2ELi4ELi3EEENS4_18smem_ptr_flag_bitsILi8EEENST_INS5_IJNSA_ILi8EEESH_EEENS5_IJSH_SD_EEEEEEEvNS4_8identityES11_S1B_vS1C_EENS_8epilogue10collective6detail29Sm90TmaWarpSpecializedAdapterINS1F_15DefaultEpilogueISJ_SK_SK_NS1E_6thread17LinearCombinationISJ_Li1EffLNS1J_9ScaleType4KindE0ELNS_15FloatRoundStyleE2ESJ_EENS1_15EpilogueDefaultEEEEEvvEEEEvNT_6ParamsE --------------------------
	.section	.text._ZN7cutlass13device_kernelINS_4gemm6kernel13GemmUniversalIN4cute5tupleIJiiiiEEENS1_10collective13CollectiveMmaINS1_37MainloopSm90TmaGmmaWarpSpecializedFP8ILi28ENS5_IJNS4_1CILi4EEENSA_ILi2EEENSA_ILi1EEEEEENS1_32KernelTmaWarpSpecializedPingpongEEENS5_IJNSA_ILi64EEESH_SH_EEENS_12float_e4m3_tENS5_IJlSD_lEEESJ_SK_NS4_8TiledMMAINS4_8MMA_AtomIJNS4_4SM904GMMA30MMA_64x64x32_F32E4M3E4M3_SS_TNILNSO_7ScaleInE1ELSQ_1EEEEEENS4_6LayoutINS5_IJSD_SD_SD_EEENS5_IJNSA_ILi0EEESV_SV_EEEEENS5_IJNS4_10UnderscoreESY_SY_EEEEENS4_23SM90_TMA_LOAD_MULTICASTENS4_14ComposedLayoutINS4_7SwizzleILi2ELi4ELi3EEENS4_18smem_ptr_flag_bitsILi8EEENST_INS5_IJNSA_ILi8EEESH_EEENS5_IJSH_SD_EEEEEEEvNS4_8identityES11_S1B_vS1C_EENS_8epilogue10collective6detail29Sm90TmaWarpSpecializedAdapterINS1F_15DefaultEpilogueISJ_SK_SK_NS1E_6thread17LinearCombinationISJ_Li1EffLNS1J_9ScaleType4KindE0ELNS_15FloatRoundStyleE2ESJ_EENS1_15EpilogueDefaultEEEEEvvEEEEvNT_6ParamsE,"ax",@progbits
	.align	128
.text._ZN7cutlass13device_kernelINS_4gemm6kernel13GemmUniversalIN4cute5tupleIJiiiiEEENS1_10collective13CollectiveMmaINS1_37MainloopSm90TmaGmmaWarpSpecializedFP8ILi28ENS5_IJNS4_1CILi4EEENSA_ILi2EEENSA_ILi1EEEEEENS1_32KernelTmaWarpSpecializedPingpongEEENS5_IJNSA_ILi64EEESH_SH_EEENS_12float_e4m3_tENS5_IJlSD_lEEESJ_SK_NS4_8TiledMMAINS4_8MMA_AtomIJNS4_4SM904GMMA30MMA_64x64x32_F32E4M3E4M3_SS_TNILNSO_7ScaleInE1ELSQ_1EEEEEENS4_6LayoutINS5_IJSD_SD_SD_EEENS5_IJNSA_ILi0EEESV_SV_EEEEENS5_IJNS4_10UnderscoreESY_SY_EEEEENS4_23SM90_TMA_LOAD_MULTICASTENS4_14ComposedLayoutINS4_7SwizzleILi2ELi4ELi3EEENS4_18smem_ptr_flag_bitsILi8EEENST_INS5_IJNSA_ILi8EEESH_EEENS5_IJSH_SD_EEEEEEEvNS4_8identityES11_S1B_vS1C_EENS_8epilogue10collective6detail29Sm90TmaWarpSpecializedAdapterINS1F_15DefaultEpilogueISJ_SK_SK_NS1E_6thread17LinearCombinationISJ_Li1EffLNS1J_9ScaleType4KindE0ELNS_15FloatRoundStyleE2ESJ_EENS1_15EpilogueDefaultEEEEEvvEEEEvNT_6ParamsE:
        .type           _ZN7cutlass13device_kernelINS_4gemm6kernel13GemmUniversalIN4cute5tupleIJiiiiEEENS1_10collective13CollectiveMmaINS1_37MainloopSm90TmaGmmaWarpSpecializedFP8ILi28ENS5_IJNS4_1CILi4EEENSA_ILi2EEENSA_ILi1EEEEEENS1_32KernelTmaWarpSpecializedPingpongEEENS5_IJNSA_ILi64EEESH_SH_EEENS_12float_e4m3_tENS5_IJlSD_lEEESJ_SK_NS4_8TiledMMAINS4_8MMA_AtomIJNS4_4SM904GMMA30MMA_64x64x32_F32E4M3E4M3_SS_TNILNSO_7ScaleInE1ELSQ_1EEEEEENS4_6LayoutINS5_IJSD_SD_SD_EEENS5_IJNSA_ILi0EEESV_SV_EEEEENS5_IJNS4_10UnderscoreESY_SY_EEEEENS4_23SM90_TMA_LOAD_MULTICASTENS4_14ComposedLayoutINS4_7SwizzleILi2ELi4ELi3EEENS4_18smem_ptr_flag_bitsILi8EEENST_INS5_IJNSA_ILi8EEESH_EEENS5_IJSH_SD_EEEEEEEvNS4_8identityES11_S1B_vS1C_EENS_8epilogue10collective6detail29Sm90TmaWarpSpecializedAdapterINS1F_15DefaultEpilogueISJ_SK_SK_NS1E_6thread17LinearCombinationISJ_Li1EffLNS1J_9ScaleType4KindE0ELNS_15FloatRoundStyleE2ESJ_EENS1_15EpilogueDefaultEEEEEvvEEEEvNT_6ParamsE,@function
        .size           _ZN7cutlass13device_kernelINS_4gemm6kernel13GemmUniversalIN4cute5tupleIJiiiiEEENS1_10collective13CollectiveMmaINS1_37MainloopSm90TmaGmmaWarpSpecializedFP8ILi28ENS5_IJNS4_1CILi4EEENSA_ILi2EEENSA_ILi1EEEEEENS1_32KernelTmaWarpSpecializedPingpongEEENS5_IJNSA_ILi64EEESH_SH_EEENS_12float_e4m3_tENS5_IJlSD_lEEESJ_SK_NS4_8TiledMMAINS4_8MMA_AtomIJNS4_4SM904GMMA30MMA_64x64x32_F32E4M3E4M3_SS_TNILNSO_7ScaleInE1ELSQ_1EEEEEENS4_6LayoutINS5_IJSD_SD_SD_EEENS5_IJNSA_ILi0EEESV_SV_EEEEENS5_IJNS4_10UnderscoreESY_SY_EEEEENS4_23SM90_TMA_LOAD_MULTICASTENS4_14ComposedLayoutINS4_7SwizzleILi2ELi4ELi3EEENS4_18smem_ptr_flag_bitsILi8EEENST_INS5_IJNSA_ILi8EEESH_EEENS5_IJSH_SD_EEEEEEEvNS4_8identityES11_S1B_vS1C_EENS_8epilogue10collective6detail29Sm90TmaWarpSpecializedAdapterINS1F_15DefaultEpilogueISJ_SK_SK_NS1E_6thread17LinearCombinationISJ_Li1EffLNS1J_9ScaleType4KindE0ELNS_15FloatRoundStyleE2ESJ_EENS1_15EpilogueDefaultEEEEEvvEEEEvNT_6ParamsE,(.L_x_193 - _ZN7cutlass13device_kernelINS_4gemm6kernel13GemmUniversalIN4cute5tupleIJiiiiEEENS1_10collective13CollectiveMmaINS1_37MainloopSm90TmaGmmaWarpSpecializedFP8ILi28ENS5_IJNS4_1CILi4EEENSA_ILi2EEENSA_ILi1EEEEEENS1_32KernelTmaWarpSpecializedPingpongEEENS5_IJNSA_ILi64EEESH_SH_EEENS_12float_e4m3_tENS5_IJlSD_lEEESJ_SK_NS4_8TiledMMAINS4_8MMA_AtomIJNS4_4SM904GMMA30MMA_64x64x32_F32E4M3E4M3_SS_TNILNSO_7ScaleInE1ELSQ_1EEEEEENS4_6LayoutINS5_IJSD_SD_SD_EEENS5_IJNSA_ILi0EEESV_SV_EEEEENS5_IJNS4_10UnderscoreESY_SY_EEEEENS4_23SM90_TMA_LOAD_MULTICASTENS4_14ComposedLayoutINS4_7SwizzleILi2ELi4ELi3EEENS4_18smem_ptr_flag_bitsILi8EEENST_INS5_IJNSA_ILi8EEESH_EEENS5_IJSH_SD_EEEEEEEvNS4_8identityES11_S1B_vS1C_EENS_8epilogue10collective6detail29Sm90TmaWarpSpecializedAdapterINS1F_15DefaultEpilogueISJ_SK_SK_NS1E_6thread17LinearCombinationISJ_Li1EffLNS1J_9ScaleType4KindE0ELNS_15FloatRoundStyleE2ESJ_EENS1_15EpilogueDefaultEEEEEvvEEEEvNT_6ParamsE)
        .other          _ZN7cutlass13device_kernelINS_4gemm6kernel13GemmUniversalIN4cute5tupleIJiiiiEEENS1_10collective13CollectiveMmaINS1_37MainloopSm90TmaGmmaWarpSpecializedFP8ILi28ENS5_IJNS4_1CILi4EEENSA_ILi2EEENSA_ILi1EEEEEENS1_32KernelTmaWarpSpecializedPingpongEEENS5_IJNSA_ILi64EEESH_SH_EEENS_12float_e4m3_tENS5_IJlSD_lEEESJ_SK_NS4_8TiledMMAINS4_8MMA_AtomIJNS4_4SM904GMMA30MMA_64x64x32_F32E4M3E4M3_SS_TNILNSO_7ScaleInE1ELSQ_1EEEEEENS4_6LayoutINS5_IJSD_SD_SD_EEENS5_IJNSA_ILi0EEESV_SV_EEEEENS5_IJNS4_10UnderscoreESY_SY_EEEEENS4_23SM90_TMA_LOAD_MULTICASTENS4_14ComposedLayoutINS4_7SwizzleILi2ELi4ELi3EEENS4_18smem_ptr_flag_bitsILi8EEENST_INS5_IJNSA_ILi8EEESH_EEENS5_IJSH_SD_EEEEEEEvNS4_8identityES11_S1B_vS1C_EENS_8epilogue10collective6detail29Sm90TmaWarpSpecializedAdapterINS1F_15DefaultEpilogueISJ_SK_SK_NS1E_6thread17LinearCombinationISJ_Li1EffLNS1J_9ScaleType4KindE0ELNS_15FloatRoundStyleE2ESJ_EENS1_15EpilogueDefaultEEEEEvvEEEEvNT_6ParamsE,@"STO_CUDA_ENTRY STV_DEFAULT"
_ZN7cutlass13device_kernelINS_4gemm6kernel13GemmUniversalIN4cute5tupleIJiiiiEEENS1_10collective13CollectiveMmaINS1_37MainloopSm90TmaGmmaWarpSpecializedFP8ILi28ENS5_IJNS4_1CILi4EEENSA_ILi2EEENSA_ILi1EEEEEENS1_32KernelTmaWarpSpecializedPingpongEEENS5_IJNSA_ILi64EEESH_SH_EEENS_12float_e4m3_tENS5_IJlSD_lEEESJ_SK_NS4_8TiledMMAINS4_8MMA_AtomIJNS4_4SM904GMMA30MMA_64x64x32_F32E4M3E4M3_SS_TNILNSO_7ScaleInE1ELSQ_1EEEEEENS4_6LayoutINS5_IJSD_SD_SD_EEENS5_IJNSA_ILi0EEESV_SV_EEEEENS5_IJNS4_10UnderscoreESY_SY_EEEEENS4_23SM90_TMA_LOAD_MULTICASTENS4_14ComposedLayoutINS4_7SwizzleILi2ELi4ELi3EEENS4_18smem_ptr_flag_bitsILi8EEENST_INS5_IJNSA_ILi8EEESH_EEENS5_IJSH_SD_EEEEEEEvNS4_8identityES11_S1B_vS1C_EENS_8epilogue10collective6detail29Sm90TmaWarpSpecializedAdapterINS1F_15DefaultEpilogueISJ_SK_SK_NS1E_6thread17LinearCombinationISJ_Li1EffLNS1J_9ScaleType4KindE0ELNS_15FloatRoundStyleE2ESJ_EENS1_15EpilogueDefaultEEEEEvvEEEEvNT_6ParamsE:
[----:B------:R-:W-:Y:S01]  /*0000*/  LDC R1, c[0x0][0x28] ;  /* 0x00000a00ff017b82 */ /* 0x000fe20000000800 */
[----:B------:R-:W0:Y:S01]  /*0010*/  S2R R11, SR_TID.X ;  /* 0x00000000000b7919 */ /* 0x000e220000002100 */
[----:B------:R-:W-:Y:S01]  /*0020*/  ELECT P0, URZ, PT ;  /* 0x00000000003f782f */ /* 0x000fe20003800000 */
[----:B------:R-:W-:Y:S01]  /*0030*/  BSSY B0, `(.L_x_0) ;  /* 0x000000f000007945 */ /* 0x000fe20003800000 */
[--C-:B0-----:R-:W-:Y:S02]  /*0040*/  SHF.R.U32.HI R0, RZ, 0x5, R11.reuse ;  /* 0x00000005ff007819 */ /* 0x101fe4000001160b */
[----:B------:R-:W-:-:S03]  /*0050*/  SHF.R.U32.HI R3, RZ, 0x7, R11 ;  /* 0x00000007ff037819 */ /* 0x000fc6000001160b */
[----:B------:R-:W0:Y:S04]  /*0060*/  SHFL.IDX PT, R2, R0, RZ, 0x1f ;  /* 0x00001fff00027589 */ /* 0x000e2800000e0000 */
[----:B------:R1:W2:Y:S01]  /*0070*/  SHFL.IDX PT, R5, R3, RZ, 0x1f ;  /* 0x00001fff03057589 */ /* 0x0002a200000e0000 */
[----:B0-----:R-:W-:-:S13]  /*0080*/  ISETP.NE.OR P0, PT, R2, RZ, !P0 ;  /* 0x000000ff0200720c */ /* 0x001fda0004705670 */
[----:B-12---:R-:W-:Y:S05]  /*0090*/  @P0 BRA `(.L_x_1) ;  /* 0x0000000000200947 */ /* 0x006fea0003800000 */
[----:B------:R-:W-:Y:S02]  /*00a0*/  ULDC.64 UR4, c[0x0][0x198] ;  /* 0x0000660000047ab9 */ /* 0x000fe40000000a00 */
[----:B------:R-:W-:Y:S02]  /*00b0*/  UIADD3 UR6, UP0, UR4, 0xf0, URZ ;  /* 0x000000f004067890 */ /* 0x000fe4000ff1e03f */
[----:B------:R-:W-:Y:S02]  /*00c0*/  UIADD3 UR4, UP1, UR4, 0x1f0, URZ ;  /* 0x000001f004047890 */ /* 0x000fe4000ff3e03f */
[----:B------:R-:W-:Y:S02]  /*00d0*/  UIADD3.X UR7, URZ, UR5, URZ, UP0, !UPT ;  /* 0x000000053f077290 */ /* 0x000fe400087fe43f */
[----:B------:R-:W-:-:S07]  /*00e0*/  UIADD3.X UR5, URZ, UR5, URZ, UP1, !UPT ;  /* 0x000000053f057290 */ /* 0x000fce0008ffe43f */
[----:B------:R0:W-:Y:S02]  /*00f0*/  UTMACCTL.PF [UR6] ;  /* 0x00000000060079b9 */ /* 0x0001e40008040000 */
[----:B------:R0:W-:Y:S02]  /*0100*/  UTMACCTL.PF [UR4] ;  /* 0x00000000040079b9 */ /* 0x0001e40008040000 */
[----:B0-----:R-:W-:Y:S01]  /*0110*/  NOP ;  /* 0x0000000000007918 */ /* 0x001fe20000000000 */
.L_x_1:
[----:B------:R-:W-:Y:S05]  /*0120*/  BSYNC B0 ;  /* 0x0000000000007941 */ /* 0x000fea0003800000 */
.L_x_0:
[----:B------:R-:W0:Y:S02]  /*0130*/  SHFL.IDX PT, R6, R0, RZ, 0x1f ;  /* 0x00001fff00067589 */ /* 0x000e2400000e0000 */
[----:B0-----:R-:W-:-:S13]  /*0140*/  ISETP.NE.AND P0, PT, R6, RZ, PT ;  /* 0x000000ff0600720c */ /* 0x001fda0003f05270 */
[----:B------:R-:W-:Y:S05]  /*0150*/  @P0 BRA `(.L_x_2) ;  /* 0x0000000400240947 */ /* 0x000fea0003800000 */
[----:B------:R-:W-:Y:S01]  /*0160*/  ELECT P0, URZ, PT ;  /* 0x00000000003f782f */ /* 0x000fe20003800000 */
[----:B------:R-:W-:-:S12]  /*0170*/  BSSY B0, `(.L_x_2) ;  /* 0x0000047000007945 */ /* 0x000fd80003800000 */
[----:B------:R-:W-:Y:S05]  /*0180*/  @!P0 BRA `(.L_x_3) ;  /* 0x0000000400148947 */ /* 0x000fea0003800000 */
[----:B------:R-:W0:Y:S01]  /*0190*/  S2UR UR8, SR_CgaCtaId ;  /* 0x00000000000879c3 */ /* 0x000e220000008800 */
[----:B------:R-:W-:Y:S01]  /*01a0*/  UMOV UR4, 0x400 ;  /* 0x0000040000047882 */ /* 0x000fe20000000000 */
[----:B------:R-:W-:Y:S01]  /*01b0*/  UMOV UR5, 0x1 ;  /* 0x0000000100057882 */ /* 0x000fe20000000000 */
[----:B------:R-:W-:Y:S02]  /*01c0*/  UMOV UR6, 0x5 ;  /* 0x0000000500067882 */ /* 0x000fe40000000000 */
[----:B------:R-:W-:-:S04]  /*01d0*/  UIADD3 UR6, -UR6, 0x100000, URZ ;  /* 0x0010000006067890 */ /* 0x000fc8000fffe13f */
[----:B------:R-:W-:Y:S02]  /*01e0*/  USHF.L.U32 UR7, UR6, 0xb, URZ ;  /* 0x0000000b06077899 */ /* 0x000fe4000800063f */
[----:B------:R-:W-:Y:S02]  /*01f0*/  USHF.L.U32 UR6, UR6, 0x1, URZ ;  /* 0x0000000106067899 */ /* 0x000fe4000800063f */
[----:B0-----:R-:W-:Y:S02]  /*0200*/  ULEA UR8, UR8, UR4, 0x18 ;  /* 0x0000000408087291 */ /* 0x001fe4000f8ec03f */
[----:B------:R-:W-:-:S04]  /*0210*/  UIADD3 UR4, -UR5, 0x100000, URZ ;  /* 0x0010000005047890 */ /* 0x000fc8000fffe13f */
[----:B------:R-:W-:Y:S02]  /*0220*/  USHF.L.U32 UR5, UR4, 0xb, URZ ;  /* 0x0000000b04057899 */ /* 0x000fe4000800063f */
[----:B------:R-:W-:Y:S01]  /*0230*/  USHF.L.U32 UR4, UR4, 0x1, URZ ;  /* 0x0000000104047899 */ /* 0x000fe2000800063f */
[----:B------:R-:W0:Y:S11]  /*0240*/  FENCE.VIEW.ASYNC.S ;  /* 0x00000000000073c6 */ /* 0x000e360000000000 */
[----:B0-----:R0:W1:Y:S01]  /*0250*/  SYNCS.EXCH.64 URZ, [UR8], UR4 ;  /* 0x00000004083f75b2 */ /* 0x0010620008000100 */
[----:B------:R0:W2:Y:S01]  /*0260*/  SYNCS.EXCH.64 URZ, [UR8+0xe0], UR6 ;  /* 0x0000e006083f75b2 */ /* 0x0000a20008000100 */
[----:B------:R0:W3:Y:S01]  /*0270*/  SYNCS.EXCH.64 URZ, [UR8+0x8], UR4 ;  /* 0x00000804083f75b2 */ /* 0x0000e20008000100 */
[----:B------:R0:W4:Y:S01]  /*0280*/  SYNCS.EXCH.64 URZ, [UR8+0xe8], UR6 ;  /* 0x0000e806083f75b2 */ /* 0x0001220008000100 */
[----:B------:R0:W0:Y:S01]  /*0290*/  SYNCS.EXCH.64 URZ, [UR8+0x10], UR4 ;  /* 0x00001004083f75b2 */ /* 0x0000220008000100 */
        /* <DEDUP_REMOVED lines=51> */
[----:B-1234-:R-:W-:Y:S01]  /*05d0*/  NOP ;  /* 0x0000000000007918 */ /* 0x01efe20000000000 */
.L_x_3:
[----:B0-----:R-:W-:Y:S05]  /*05e0*/  BSYNC B0 ;  /* 0x0000000000007941 */ /* 0x001fea0003800000 */
.L_x_2:
[----:B------:R-:W-:Y:S01]  /*05f0*/  SHF.R.S32.HI R4, RZ, 0x1f, R11 ;  /* 0x0000001fff047819 */ /* 0x000fe2000001140b */
[----:B------:R-:W0:Y:S01]  /*0600*/  SHFL.IDX PT, R7, R0, RZ, 0x1f ;  /* 0x00001fff00077589 */ /* 0x000e2200000e0000 */
[----:B------:R-:W1:Y:S01]  /*0610*/  S2UR UR12, SR_CTAID.X ;  /* 0x00000000000c79c3 */ /* 0x000e620000002500 */
[----:B------:R-:W-:Y:S02]  /*0620*/  ELECT P0, URZ, PT ;  /* 0x00000000003f782f */ /* 0x000fe40003800000 */
[----:B------:R-:W-:Y:S01]  /*0630*/  LEA.HI R4, R4, R11, RZ, 0x7 ;  /* 0x0000000b04047211 */ /* 0x000fe200078f38ff */
[----:B------:R-:W2:Y:S01]  /*0640*/  SHFL.IDX PT, R8, R0, RZ, 0x1f ;  /* 0x00001fff00087589 */ /* 0x000ea200000e0000 */
[----:B------:R-:W-:Y:S01]  /*0650*/  SHF.R.S32.HI R9, RZ, 0x1f, R6 ;  /* 0x0000001fff097819 */ /* 0x000fe20000011406 */
[----:B------:R-:W-:Y:S01]  /*0660*/  ULDC UR4, c[0x0][0x150] ;  /* 0x0000540000047ab9 */ /* 0x000fe20000000800 */
[----:B------:R-:W-:Y:S01]  /*0670*/  LOP3.LUT R4, R4, 0xffffff80, RZ, 0xc0, !PT ;  /* 0xffffff8004047812 */ /* 0x000fe200078ec0ff */
[----:B------:R-:W3:Y:S01]  /*0680*/  S2R R16, SR_CTAID.Y ;  /* 0x0000000000107919 */ /* 0x000ee20000002600 */
[----:B------:R-:W-:Y:S01]  /*0690*/  LEA.HI R9, R9, R6, RZ, 0x2 ;  /* 0x0000000609097211 */ /* 0x000fe200078f10ff */
[----:B------:R-:W4:Y:S01]  /*06a0*/  LDC R12, c[0x0][0x144] ;  /* 0x00005100ff0c7b82 */ /* 0x000f220000000800 */
[----:B------:R-:W-:Y:S01]  /*06b0*/  ELECT P1, URZ, PT ;  /* 0x00000000003f782f */ /* 0x000fe20003820000 */
[----:B------:R-:W-:Y:S01]  /*06c0*/  IMAD.IADD R10, R11, 0x1, -R4 ;  /* 0x000000010b0a7824 */ /* 0x000fe200078e0a04 */
[----:B------:R5:W4:Y:S01]  /*06d0*/  SHFL.IDX PT, R14, R3, RZ, 0x1f ;  /* 0x00001fff030e7589 */ /* 0x000b2200000e0000 */
[----:B------:R-:W-:Y:S01]  /*06e0*/  LOP3.LUT R9, R9, 0x3ffffffc, RZ, 0xc0, !PT ;  /* 0x3ffffffc09097812 */ /* 0x000fe200078ec0ff */
[----:B------:R-:W-:Y:S01]  /*06f0*/  ULDC UR5, c[0x0][0x154] ;  /* 0x0000550000057ab9 */ /* 0x000fe20000000800 */
[----:B------:R-:W-:Y:S01]  /*0700*/  UMOV UR11, 0x80 ;  /* 0x00000080000b7882 */ /* 0x000fe20000000000 */
[----:B------:R-:W-:Y:S01]  /*0710*/  SHF.R.S32.HI R19, RZ, 0x1f, R10 ;  /* 0x0000001fff137819 */ /* 0x000fe2000001140a */
[----:B------:R-:W3:Y:S01]  /*0720*/  LDC R13, c[0x0][0x140] ;  /* 0x00005000ff0d7b82 */ /* 0x000ee20000000800 */
[----:B------:R-:W-:Y:S01]  /*0730*/  IMAD.IADD R9, R6, 0x1, -R9 ;  /* 0x0000000106097824 */ /* 0x000fe200078e0a09 */
[----:B------:R-:W-:Y:S01]  /*0740*/  NOP ;  /* 0x0000000000007918 */ /* 0x000fe20000000000 */
[----:B------:R-:W-:Y:S01]  /*0750*/  LEA.HI R4, R19, R10, RZ, 0x3 ;  /* 0x0000000a13047211 */ /* 0x000fe200078f18ff */
[----:B------:R-:W-:Y:S01]  /*0760*/  NOP ;  /* 0x0000000000007918 */ /* 0x000fe20000000000 */
[----:B-----5:R-:W-:Y:S01]  /*0770*/  SHF.R.S32.HI R3, RZ, 0x1f, R2 ;  /* 0x0000001fff037819 */ /* 0x020fe20000011402 */
[----:B------:R-:W-:Y:S01]  /*0780*/  VIADD R40, R5, 0xffffffff ;  /* 0xffffffff05287836 */ /* 0x000fe20000000000 */
[----:B0-----:R-:W-:Y:S01]  /*0790*/  ISETP.NE.OR P0, PT, R7, RZ, !P0 ;  /* 0x000000ff0700720c */ /* 0x001fe20004705670 */
[----:B------:R-:W0:Y:S01]  /*07a0*/  LDC R25, c[0x0][0x148] ;  /* 0x00005200ff197b82 */ /* 0x000e220000000800 */
[----:B------:R-:W-:-:S02]  /*07b0*/  SHF.R.S32.HI R7, RZ, 0x3, R4 ;  /* 0x00000003ff077819 */ /* 0x000fc40000011404 */
[----:B-1----:R-:W-:Y:S02]  /*07c0*/  I2FP.F32.U32 R0, UR12 ;  /* 0x0000000c00007c45 */ /* 0x002fe40008201000 */
[----:B------:R-:W-:Y:S02]  /*07d0*/  SHF.R.S32.HI R4, RZ, 0x1f, R4 ;  /* 0x0000001fff047819 */ /* 0x000fe40000011404 */
[----:B------:R-:W-:Y:S01]  /*07e0*/  LEA.HI R3, R3, R2, RZ, 0x2 ;  /* 0x0000000203037211 */ /* 0x000fe200078f10ff */
[----:B------:R-:W-:Y:S01]  /*07f0*/  FMUL R0, R0, UR4 ;  /* 0x0000000400007c20 */ /* 0x000fe20008400000 */
[----:B------:R-:W-:Y:S01]  /*0800*/  LEA.HI R4, R4, R7, RZ, 0x2 ;  /* 0x0000000704047211 */ /* 0x000fe200078f10ff */
[----:B------:R-:W-:Y:S01]  /*0810*/  UMOV UR4, 0x20 ;  /* 0x0000002000047882 */ /* 0x000fe20000000000 */
[----:B--2---:R-:W-:Y:S01]  /*0820*/  ISETP.NE.OR P1, PT, R8, RZ, !P1 ;  /* 0x000000ff0800720c */ /* 0x004fe20004f25670 */
[----:B------:R-:W-:Y:S01]  /*0830*/  VOTEU.ALL UP2, P0 ;  /* 0x00000000003f7886 */ /* 0x000fe20000040000 */
[----:B------:R-:W-:Y:S01]  /*0840*/  LOP3.LUT R4, R4, 0xfffffffc, RZ, 0xc0, !PT ;  /* 0xfffffffc04047812 */ /* 0x000fe200078ec0ff */
[----:B------:R-:W1:Y:S01]  /*0850*/  F2I.U32.TRUNC.NTZ R0, R0 ;  /* 0x0000000000007305 */ /* 0x000e62000020f000 */
[----:B------:R-:W-:Y:S01]  /*0860*/  LOP3.LUT R3, R3, 0xfffffffc, RZ, 0xc0, !PT ;  /* 0xfffffffc03037812 */ /* 0x000fe200078ec0ff */
[----:B------:R-:W-:Y:S01]  /*0870*/  VOTEU.ALL UP0, P0 ;  /* 0x00000000003f7886 */ /* 0x000fe20000000000 */
[----:B------:R-:W2:Y:S01]  /*0880*/  @!UP2 S2UR UR7, SR_CgaCtaId ;  /* 0x000000000007a9c3 */ /* 0x000ea20000008800 */
[----:B------:R-:W-:Y:S01]  /*0890*/  IMAD.IADD R4, R7, 0x1, -R4 ;  /* 0x0000000107047824 */ /* 0x000fe200078e0a04 */
[----:B------:R-:W-:Y:S01]  /*08a0*/  @!UP2 UMOV UR6, 0x400 ;  /* 0x000004000006a882 */ /* 0x000fe20000000000 */
[----:B------:R-:W-:Y:S01]  /*08b0*/  IMAD.IADD R18, R2, 0x1, -R3 ;  /* 0x0000000102127824 */ /* 0x000fe200078e0a03 */
[----:B---3--:R-:W-:Y:S01]  /*08c0*/  ISETP.EQ.U32.AND P2, PT, R13, 0x1, PT ;  /* 0x000000010d00780c */ /* 0x008fe20003f42070 */
[----:B------:R-:W-:Y:S01]  /*08d0*/  IMAD R4, R9, 0x4, R4 ;  /* 0x0000000409047824 */ /* 0x000fe200078e0204 */
[----:B------:R-:W-:Y:S01]  /*08e0*/  VOTEU.ALL UP1, P0 ;  /* 0x00000000003f7886 */ /* 0x000fe20000020000 */
[----:B------:R-:W-:Y:S01]  /*08f0*/  VOTEU.ALL UP3, P1 ;  /* 0x00000000003f7886 */ /* 0x000fe20000860000 */
[----:B------:R-:W-:Y:S01]  /*0900*/  VOTEU.ALL UP4, P1 ;  /* 0x00000000003f7886 */ /* 0x000fe20000880000 */
[----:B------:R-:W-:Y:S01]  /*0910*/  VOTEU.ALL UP5, P1 ;  /* 0x00000000003f7886 */ /* 0x000fe200008a0000 */
[----:B------:R-:W-:Y:S01]  /*0920*/  SHF.R.S32.HI R3, RZ, 0x1f, R4 ;  /* 0x0000001fff037819 */ /* 0x000fe20000011404 */
[----:B------:R-:W-:Y:S01]  /*0930*/  IMAD.MOV.U32 R13, RZ, RZ, 0x1 ;  /* 0x00000001ff0d7424 */ /* 0x000fe200078e00ff */
[----:B------:R-:W3:Y:S01]  /*0940*/  @!UP3 S2UR UR10, SR_CgaCtaId ;  /* 0x00000000000ab9c3 */ /* 0x000ee20000008800 */
[----:B-1----:R-:W-:Y:S01]  /*0950*/  IMAD.MOV R7, RZ, RZ, -R0 ;  /* 0x000000ffff077224 */ /* 0x002fe200078e0a00 */
[----:B------:R-:W-:Y:S01]  /*0960*/  LEA.HI R3, R3, R4, RZ, 0x2 ;  /* 0x0000000403037211 */ /* 0x000fe200078f10ff */
[----:B------:R-:W-:Y:S01]  /*0970*/  @!UP3 UMOV UR9, 0x400 ;  /* 0x000004000009b882 */ /* 0x000fe20000000000 */
[----:B------:R-:W-:Y:S01]  /*0980*/  I2FP.F32.U32 R0, R16 ;  /* 0x0000001000007245 */ /* 0x000fe20000201000 */
[----:B----4-:R-:W-:Y:S01]  /*0990*/  IMAD R24, R12, R7, UR12 ;  /* 0x0000000c0c187e24 */ /* 0x010fe2000f8e0207 */
[----:B------:R-:W-:Y:S01]  /*09a0*/  LOP3.LUT R7, R3, 0xfffffffc, RZ, 0xc0, !PT ;  /* 0xfffffffc03077812 */ /* 0x000fe200078ec0ff */
[----:B------:R-:W-:Y:S01]  /*09b0*/  IMAD.SHL.U32 R3, R4, 0x4, RZ ;  /* 0x0000000404037824 */ /* 0x000fe200078e00ff */
[----:B------:R-:W-:Y:S01]  /*09c0*/  LOP3.LUT P0, RZ, R10, 0x7, RZ, 0xc0, !PT ;  /* 0x000000070aff7812 */ /* 0x000fe2000780c0ff */
[----:B------:R-:W-:Y:S01]  /*09d0*/  FMUL R0, R0, UR5 ;  /* 0x0000000500007c20 */ /* 0x000fe20008400000 */
[----:B------:R-:W-:-:S04]  /*09e0*/  @!UP2 UIADD3 UR4, -UR4, 0x100000, URZ ;  /* 0x001000000404a890 */ /* 0x000fc8000fffe13f */
[----:B------:R-:W-:Y:S02]  /*09f0*/  @!UP2 USHF.L.U32 UR5, UR4, 0xb, URZ ;  /* 0x0000000b0405a899 */ /* 0x000fe4000800063f */
[----:B------:R-:W-:Y:S01]  /*0a00*/  @!UP2 USHF.L.U32 UR4, UR4, 0x1, URZ ;  /* 0x000000010404a899 */ /* 0x000fe2000800063f */
[C---:B------:R-:W-:Y:S01]  /*0a10*/  IMAD.IADD R7, R4.reuse, 0x1, -R7 ;  /* 0x0000000104077824 */ /* 0x040fe200078e0a07 */
[----:B------:R-:W-:Y:S01]  /*0a20*/  LOP3.LUT R12, R4, 0xc, R3, 0x78, !PT ;  /* 0x0000000c040c7812 */ /* 0x000fe200078e7803 */
[----:B--2---:R-:W-:Y:S01]  /*0a30*/  @!UP2 ULEA UR8, UR7, UR6, 0x18 ;  /* 0x000000060708a291 */ /* 0x004fe2000f8ec03f */
[----:B------:R-:W-:Y:S01]  /*0a40*/  ISETP.GE.U32.AND P6, PT, R40, 0x2, PT ;  /* 0x000000022800780c */ /* 0x000fe20003fc6070 */
[----:B------:R-:W1:Y:S01]  /*0a50*/  F2I.U32.TRUNC.NTZ R0, R0 ;  /* 0x0000000000007305 */ /* 0x000e62000020f000 */
[----:B------:R-:W-:Y:S01]  /*0a60*/  ISETP.NE.AND P4, PT, R7, R24, PT ;  /* 0x000000180700720c */ /* 0x000fe20003f85270 */
[----:B------:R-:W-:-:S04]  /*0a70*/  @!UP3 UIADD3 UR6, -UR11, 0x100000, URZ ;  /* 0x001000000b06b890 */ /* 0x000fc8000fffe13f */
[----:B------:R-:W-:Y:S02]  /*0a80*/  @!UP3 USHF.L.U32 UR7, UR6, 0xb, URZ ;  /* 0x0000000b0607b899 */ /* 0x000fe4000800063f */
[----:B------:R-:W-:Y:S01]  /*0a90*/  @!UP3 USHF.L.U32 UR6, UR6, 0x1, URZ ;  /* 0x000000010606b899 */ /* 0x000fe2000800063f */
[----:B------:R-:W-:Y:S01]  /*0aa0*/  ISETP.LT.U32.AND P0, PT, R12, 0x8, !P0 ;  /* 0x000000080c00780c */ /* 0x000fe20004701070 */
[----:B------:R-:W-:Y:S01]  /*0ab0*/  VOTEU.ALL UP2, P1 ;  /* 0x00000000003f7886 */ /* 0x000fe20000840000 */
[----:B------:R-:W-:Y:S02]  /*0ac0*/  R2UR UR15, R14 ;  /* 0x000000000e0f72ca */ /* 0x000fe400000e0000 */
[----:B------:R-:W-:Y:S01]  /*0ad0*/  ISETP.NE.AND P3, PT, R5, RZ, PT ;  /* 0x000000ff0500720c */ /* 0x000fe20003f65270 */
[----:B---3--:R-:W-:Y:S01]  /*0ae0*/  @!UP3 ULEA UR9, UR10, UR9, 0x18 ;  /* 0x000000090a09b291 */ /* 0x008fe2000f8ec03f */
[----:B------:R-:W2:Y:S02]  /*0af0*/  FENCE.VIEW.ASYNC.S ;  /* 0x00000000000073c6 */ /* 0x000ea40000000000 */
[----:B--2---:R2:W3:Y:S01]  /*0b00*/  @!UP0 SYNCS.EXCH.64 URZ, [UR8+0x1f0], UR4 ;  /* 0x0001f004083f85b2 */ /* 0x0044e20008000100 */
[----:B------:R-:W-:Y:S01]  /*0b10*/  VOTEU.ALL UP3, P1 ;  /* 0x00000000003f7886 */ /* 0x000fe20000860000 */
[----:B------:R-:W-:-:S02]  /*0b20*/  ISETP.NE.AND P1, PT, R18, 0x3, PT ;  /* 0x000000031200780c */ /* 0x000fc40003f25270 */
[----:B------:R-:W-:Y:S01]  /*0b30*/  @P4 SHF.R.S32.HI R3, RZ, 0x1f, R12 ;  /* 0x0000001fff034819 */ /* 0x000fe2000001140c */
[----:B-1----:R-:W-:Y:S01]  /*0b40*/  IMAD.MOV R26, RZ, RZ, -R0 ;  /* 0x000000ffff1a7224 */ /* 0x002fe200078e0a00 */
[----:B------:R-:W-:Y:S02]  /*0b50*/  ISETP.EQ.OR P1, PT, R18, RZ, !P1 ;  /* 0x000000ff1200720c */ /* 0x000fe40004f22670 */
[----:B------:R-:W-:Y:S01]  /*0b60*/  @P4 LEA.HI R3, R3, R12, RZ, 0x2 ;  /* 0x0000000c03034211 */ /* 0x000fe200078f10ff */
[----:B0-----:R-:W-:Y:S01]  /*0b70*/  IMAD R0, R25, R26, R16 ;  /* 0x0000001a19007224 */ /* 0x001fe200078e0210 */
[----:B------:R-:W-:Y:S02]  /*0b80*/  ISETP.EQ.AND P1, PT, R5, RZ, P1 ;  /* 0x000000ff0500720c */ /* 0x000fe40000f22270 */
[----:B------:R-:W-:Y:S02]  /*0b90*/  @P4 SHF.R.S32.HI R3, RZ, 0x2, R3 ;  /* 0x00000002ff034819 */ /* 0x000fe40000011403 */
[----:B------:R-:W-:Y:S01]  /*0ba0*/  SEL R7, RZ, 0x1, !P1 ;  /* 0x00000001ff077807 */ /* 0x000fe20004800000 */
[----:B------:R2:W0:Y:S01]  /*0bb0*/  @!UP1 SYNCS.EXCH.64 URZ, [UR8+0x1f8], UR4 ;  /* 0x0001f804083f95b2 */ /* 0x0004220008000100 */
[----:B------:R-:W-:Y:S01]  /*0bc0*/  @P4 ISETP.NE.AND P5, PT, R3, R0, PT ;  /* 0x000000000300420c */ /* 0x000fe20003fa5270 */
[----:B------:R-:W-:Y:S01]  /*0bd0*/  NOP ;  /* 0x0000000000007918 */ /* 0x000fe20000000000 */
[----:B------:R-:W-:-:S02]  /*0be0*/  SEL R0, RZ, 0x1, !P0 ;  /* 0x00000001ff007807 */ /* 0x000fc40004000000 */
[----:B------:R-:W-:Y:S02]  /*0bf0*/  @P4 SEL R13, RZ, 0x1, P5 ;  /* 0x00000001ff0d4807 */ /* 0x000fe40002800000 */
[----:B------:R-:W-:Y:S02]  /*0c00*/  SEL R7, R7, 0x2, P6 ;  /* 0x0000000207077807 */ /* 0x000fe40003000000 */
[----:B------:R-:W-:Y:S01]  /*0c10*/  LOP3.LUT R13, R13, R0, RZ, 0xc0, !PT ;  /* 0x000000000d0d7212 */ /* 0x000fe200078ec0ff */
[----:B------:R2:W1:Y:S01]  /*0c20*/  @!UP2 SYNCS.EXCH.64 URZ, [UR9+0x1d0], UR6 ;  /* 0x0001d006093fa5b2 */ /* 0x0004620008000100 */
[----:B------:R2:W4:Y:S01]  /*0c30*/  @!UP3 SYNCS.EXCH.64 URZ, [UR9+0x1d8], UR6 ;  /* 0x0001d806093fb5b2 */ /* 0x0005220008000100 */
[----:B------:R2:W0:Y:S01]  /*0c40*/  @!UP4 SYNCS.EXCH.64 URZ, [UR9+0x1e0], UR6 ;  /* 0x0001e006093fc5b2 */ /* 0x0004220008000100 */
[----:B------:R2:W0:Y:S01]  /*0c50*/  @!UP5 SYNCS.EXCH.64 URZ, [UR9+0x1e8], UR6 ;  /* 0x0001e806093fd5b2 */ /* 0x0004220008000100 */
[----:B------:R-:W-:Y:S01]  /*0c60*/  NOP ;  /* 0x0000000000007918 */ /* 0x000fe20000000000 */
[----:B--23--:R-:W-:Y:S05]  /*0c70*/  @!P2 BRA `(.L_x_4) ;  /* 0x000000000008a947 */ /* 0x00cfea0003800000 */
[----:B01--4-:R-:W-:Y:S01]  /*0c80*/  UCGABAR_ARV ;  /* 0x00000000000079c7 */ /* 0x013fe20008000000 */
[----:B------:R-:W-:Y:S05]  /*0c90*/  BRA `(.L_x_5) ;  /* 0x0000000000047947 */ /* 0x000fea0003800000 */
.L_x_4:
[----:B01--4-:R-:W-:Y:S01]  /*0ca0*/  NOP ;  /* 0x0000000000007918 */ /* 0x013fe20000000000 */
.L_x_5:
[----:B------:R-:W-:Y:S01]  /*0cb0*/  ULDC.64 UR4, c[0x0][0x598] ;  /* 0x0001660000047ab9 */ /* 0x000fe20000000a00 */
[----:B------:R-:W-:Y:S01]  /*0cc0*/  ULDC.64 UR20, c[0x0][0x208] ;  /* 0x0000820000147ab9 */ /* 0x000fe20000000a00 */
[----:B------:R-:W-:-:S04]  /*0cd0*/  ISETP.NE.U32.AND P0, PT, RZ, UR4, PT ;  /* 0x00000004ff007c0c */ /* 0x000fc8000bf05070 */
[----:B------:R-:W-:-:S13]  /*0ce0*/  ISETP.NE.AND.EX P0, PT, RZ, UR5, PT, P0 ;  /* 0x00000005ff007c0c */ /* 0x000fda000bf05300 */
[----:B------:R-:W-:Y:S05]  /*0cf0*/  @!P0 BRA `(.L_x_6) ;  /* 0x00000000001c8947 */ /* 0x000fea0003800000 */
[----:B------:R-:W0:Y:S02]  /*0d00*/  LDC.64 R2, c[0x0][0x598] ;  /* 0x00016600ff027b82 */ /* 0x000e240000000a00 */
[----:B0-----:R-:W2:Y:S02]  /*0d10*/  LDG.E.64 R2, desc[UR20][R2.64] ;  /* 0x0000001402027981 */ /* 0x001ea4000c1e1b00 */
[----:B--2---:R-:W-:-:S04]  /*0d20*/  ISETP.NE.U32.AND P0, PT, R2, RZ, PT ;  /* 0x000000ff0200720c */ /* 0x004fc80003f05070 */
[----:B------:R-:W-:-:S13]  /*0d30*/  ISETP.NE.AND.EX P0, PT, R3, RZ, PT, P0 ;  /* 0x000000ff0300720c */ /* 0x000fda0003f05300 */
[----:B------:R-:W-:Y:S05]  /*0d40*/  @!P0 BRA `(.L_x_6) ;  /* 0x0000000000088947 */ /* 0x000fea0003800000 */
[----:B------:R0:W5:Y:S01]  /*0d50*/  LD.E R14, desc[UR20][R2.64] ;  /* 0x00000014020e7980 */ /* 0x000162000c101900 */
[----:B------:R-:W-:Y:S05]  /*0d60*/  BRA `(.L_x_7) ;  /* 0x0000000000207947 */ /* 0x000fea0003800000 */
.L_x_6:
[----:B------:R-:W-:Y:S02]  /*0d70*/  ULDC.64 UR4, c[0x0][0x588] ;  /* 0x0001620000047ab9 */ /* 0x000fe40000000a00 */
[----:B------:R-:W-:-:S04]  /*0d80*/  ISETP.NE.U32.AND P0, PT, RZ, UR4, PT ;  /* 0x00000004ff007c0c */ /* 0x000fc8000bf05070 */
[----:B------:R-:W-:-:S13]  /*0d90*/  ISETP.NE.AND.EX P0, PT, RZ, UR5, PT, P0 ;  /* 0x00000005ff007c0c */ /* 0x000fda000bf05300 */
[----:B------:R-:W-:Y:S05]  /*0da0*/  @!P0 BRA `(.L_x_8) ;  /* 0x00000000000c8947 */ /* 0x000fea0003800000 */
[----:B------:R-:W0:Y:S02]  /*0db0*/  LDC.64 R14, c[0x0][0x588] ;  /* 0x00016200ff0e7b82 */ /* 0x000e240000000a00 */
[----:B0-----:R1:W5:Y:S01]  /*0dc0*/  LDG.E R14, desc[UR20][R14.64] ;  /* 0x000000140e0e7981 */ /* 0x001362000c1e1900 */
[----:B------:R-:W-:Y:S05]  /*0dd0*/  BRA `(.L_x_7) ;  /* 0x0000000000047947 */ /* 0x000fea0003800000 */
.L_x_8:
[----:B------:R-:W2:Y:S02]  /*0de0*/  LDC R14, c[0x0][0x580] ;  /* 0x00016000ff0e7b82 */ /* 0x000ea40000000800 */
.L_x_7:
[----:B------:R-:W-:Y:S02]  /*0df0*/  ULDC.64 UR4, c[0x0][0x5a0] ;  /* 0x0001680000047ab9 */ /* 0x000fe40000000a00 */
[----:B------:R-:W-:-:S04]  /*0e00*/  ISETP.NE.U32.AND P0, PT, RZ, UR4, PT ;  /* 0x00000004ff007c0c */ /* 0x000fc8000bf05070 */
[----:B------:R-:W-:-:S13]  /*0e10*/  ISETP.NE.AND.EX P0, PT, RZ, UR5, PT, P0 ;  /* 0x00000005ff007c0c */ /* 0x000fda000bf05300 */
[----:B------:R-:W-:Y:S05]  /*0e20*/  @!P0 BRA `(.L_x_9) ;  /* 0x00000000001c8947 */ /* 0x000fea0003800000 */
[----:B0-----:R-:W0:Y:S02]  /*0e30*/  LDC.64 R2, c[0x0][0x5a0] ;  /* 0x00016800ff027b82 */ /* 0x001e240000000a00 */
[----:B0-----:R-:W3:Y:S02]  /*0e40*/  LDG.E.64 R2, desc[UR20][R2.64] ;  /* 0x0000001402027981 */ /* 0x001ee4000c1e1b00 */
[----:B---3--:R-:W-:-:S04]  /*0e50*/  ISETP.NE.U32.AND P0, PT, R2, RZ, PT ;  /* 0x000000ff0200720c */ /* 0x008fc80003f05070 */
[----:B------:R-:W-:-:S13]  /*0e60*/  ISETP.NE.AND.EX P0, PT, R3, RZ, PT, P0 ;  /* 0x000000ff0300720c */ /* 0x000fda0003f05300 */
[----:B------:R-:W-:Y:S05]  /*0e70*/  @!P0 BRA `(.L_x_9) ;  /* 0x0000000000088947 */ /* 0x000fea0003800000 */
[----:B-1----:R0:W5:Y:S01]  /*0e80*/  LD.E R15, desc[UR20][R2.64] ;  /* 0x00000014020f7980 */ /* 0x002162000c101900 */
[----:B------:R-:W-:Y:S05]  /*0e90*/  BRA `(.L_x_10) ;  /* 0x0000000000207947 */ /* 0x000fea0003800000 */
.L_x_9:
[----:B------:R-:W-:Y:S02]  /*0ea0*/  ULDC.64 UR4, c[0x0][0x590] ;  /* 0x0001640000047ab9 */ /* 0x000fe40000000a00 */
[----:B------:R-:W-:-:S04]  /*0eb0*/  ISETP.NE.U32.AND P0, PT, RZ, UR4, PT ;  /* 0x00000004ff007c0c */ /* 0x000fc8000bf05070 */
[----:B------:R-:W-:-:S13]  /*0ec0*/  ISETP.NE.AND.EX P0, PT, RZ, UR5, PT, P0 ;  /* 0x00000005ff007c0c */ /* 0x000fda000bf05300 */
[----:B------:R-:W-:Y:S05]  /*0ed0*/  @!P0 BRA `(.L_x_11) ;  /* 0x00000000000c8947 */ /* 0x000fea0003800000 */
[----:B0-----:R-:W1:Y:S02]  /*0ee0*/  LDC.64 R2, c[0x0][0x590] ;  /* 0x00016400ff027b82 */ /* 0x001e640000000a00 */
[----:B-1----:R1:W5:Y:S01]  /*0ef0*/  LDG.E R15, desc[UR20][R2.64] ;  /* 0x00000014020f7981 */ /* 0x002362000c1e1900 */
[----:B------:R-:W-:Y:S05]  /*0f00*/  BRA `(.L_x_10) ;  /* 0x0000000000047947 */ /* 0x000fea0003800000 */
.L_x_11:
[----:B-1----:R-:W3:Y:S02]  /*0f10*/  LDC R15, c[0x0][0x584] ;  /* 0x00016100ff0f7b82 */ /* 0x002ee40000000800 */
.L_x_10:
[----:B------:R-:W4:Y:S01]  /*0f20*/  LDC R0, c[0x0][0x65c] ;  /* 0x00019700ff007b82 */ /* 0x000f220000000800 */
[----:B------:R-:W-:Y:S01]  /*0f30*/  ULDC UR8, c[0x0][0x28c] ;  /* 0x0000a30000087ab9 */ /* 0x000fe20000000800 */
[----:B------:R-:W-:Y:S01]  /*0f40*/  ISETP.NE.AND P0, PT, R5, 0x2, PT ;  /* 0x000000020500780c */ /* 0x000fe20003f05270 */
[----:B------:R-:W-:Y:S01]  /*0f50*/  UIADD3 UR8, UR8, 0x3f, URZ ;  /* 0x0000003f08087890 */ /* 0x000fe2000fffe03f */
[----:B------:R-:W-:Y:S01]  /*0f60*/  IMAD.U32 R4, RZ, RZ, UR12 ;  /* 0x0000000cff047e24 */ /* 0x000fe2000f8e00ff */
[----:B------:R-:W-:Y:S01]  /*0f70*/  UMOV UR5, URZ ;  /* 0x0000003f00057c82 */ /* 0x000fe20008000000 */
[----:B------:R-:W-:Y:S01]  /*0f80*/  UMOV UR4, URZ ;  /* 0x0000003f00047c82 */ /* 0x000fe20008000000 */
[----:B------:R-:W-:-:S04]  /*0f90*/  USHF.R.S32.HI UR9, URZ, 0x1f, UR8 ;  /* 0x0000001f3f097899 */ /* 0x000fc80008011408 */
[----:B------:R-:W-:-:S04]  /*0fa0*/  ULEA.HI UR9, UR9, UR8, URZ, 0x6 ;  /* 0x0000000809097291 */ /* 0x000fc8000f8f303f */
[----:B------:R-:W-:Y:S01]  /*0fb0*/  USHF.R.S32.HI UR13, URZ, 0x6, UR9 ;  /* 0x000000063f0d7899 */ /* 0x000fe20008011409 */
[----:B----4-:R-:W-:-:S13]  /*0fc0*/  ISETP.NE.AND P4, PT, R0, 0x1, PT ;  /* 0x000000010000780c */ /* 0x010fda0003f85270 */
[----:B01----:R-:W0:Y:S01]  /*0fd0*/  @P4 LDC R3, c[0x0][0x10] ;  /* 0x00000400ff034b82 */ /* 0x003e220000000800 */
[----:B------:R-:W-:Y:S02]  /*0fe0*/  @P4 IMAD.MOV.U32 R17, RZ, RZ, RZ ;  /* 0x000000ffff114224 */ /* 0x000fe400078e00ff */
[----:B------:R-:W-:-:S05]  /*0ff0*/  @P4 IMAD.MOV.U32 R5, RZ, RZ, RZ ;  /* 0x000000ffff054224 */ /* 0x000fca00078e00ff */
[----:B------:R-:W1:Y:S01]  /*1000*/  @!P4 LDC R9, c[0x0][0xc] ;  /* 0x00000300ff09cb82 */ /* 0x000e620000000800 */
[----:B------:R-:W-:Y:S01]  /*1010*/  ULDC UR6, c[0x0][0xc] ;  /* 0x0000030000067ab9 */ /* 0x000fe20000000800 */
[----:B------:R-:W-:Y:S02]  /*1020*/  ULDC UR7, c[0x0][0x10] ;  /* 0x0000040000077ab9 */ /* 0x000fe40000000800 */
[----:B------:R-:W-:-:S04]  /*1030*/  UIMAD.WIDE.U32 UR6, UR6, UR7, URZ ;  /* 0x00000007060672a5 */ /* 0x000fc8000f8e003f */
[----:B------:R-:W4:Y:S01]  /*1040*/  LDC R8, c[0x0][0x14] ;  /* 0x00000500ff087b82 */ /* 0x000f220000000800 */
[----:B0-----:R-:W-:-:S04]  /*1050*/  @P4 IMAD.WIDE.U32 R2, R3, UR12, R16 ;  /* 0x0000000c03024c25 */ /* 0x001fc8000f8e0010 */
[----:B------:R-:W-:Y:S02]  /*1060*/  @P4 IMAD.IADD R3, R3, 0x1, R5 ;  /* 0x0000000103034824 */ /* 0x000fe400078e0205 */
[----:B------:R-:W-:Y:S02]  /*1070*/  IMAD.MOV.U32 R5, RZ, RZ, RZ ;  /* 0x000000ffff057224 */ /* 0x000fe400078e00ff */
[----:B-1----:R-:W-:-:S04]  /*1080*/  @!P4 IMAD.WIDE.U32 R4, R16, R9, R4 ;  /* 0x000000091004c225 */ /* 0x002fc800078e0004 */
[----:B------:R-:W-:Y:S02]  /*1090*/  @!P4 IMAD.MOV.U32 R2, RZ, RZ, R4 ;  /* 0x000000ffff02c224 */ /* 0x000fe400078e0004 */
[C---:B----4-:R-:W-:Y:S02]  /*10a0*/  IMAD R21, R8.reuse, UR7, RZ ;  /* 0x0000000708157c24 */ /* 0x050fe4000f8e02ff */
[----:B------:R-:W-:Y:S01]  /*10b0*/  IMAD.WIDE.U32 R8, R8, UR6, RZ ;  /* 0x0000000608087c25 */ /* 0x000fe2000f8e00ff */
[----:B------:R-:W-:-:S03]  /*10c0*/  ULDC.64 UR6, c[0x0][0x650] ;  /* 0x0001940000067ab9 */ /* 0x000fc60000000a00 */
[----:B------:R-:W-:Y:S02]  /*10d0*/  @!P4 IMAD.MOV.U32 R3, RZ, RZ, R5 ;  /* 0x000000ffff03c224 */ /* 0x000fe400078e0005 */
[----:B------:R-:W-:Y:S01]  /*10e0*/  IMAD.IADD R0, R9, 0x1, R21 ;  /* 0x0000000109007824 */ /* 0x000fe200078e0215 */
[----:B------:R-:W-:Y:S06]  /*10f0*/  @P0 BRA `(.L_x_12) ;  /* 0x0000000000200947 */ /* 0x000fec0003800000 */
[----:B------:R-:W-:Y:S01]  /*1100*/  USHF.R.U32.HI UR4, URZ, 0x2, UR13 ;  /* 0x000000023f047899 */ /* 0x000fe2000801160d */
[----:B------:R-:W-:Y:S01]  /*1110*/  IADD3 R2, P0, R2, R8, RZ ;  /* 0x0000000802027210 */ /* 0x000fe20007f1e0ff */
[----:B------:R-:W-:Y:S02]  /*1120*/  UISETP.GE.U32.AND UP0, UPT, UR13, 0x1c, UPT ;  /* 0x0000001c0d00788c */ /* 0x000fe4000bf06070 */
[----:B------:R-:W-:Y:S02]  /*1130*/  UIMAD.WIDE.U32 UR4, UR4, 0x24924925, URZ ;  /* 0x24924925040478a5 */ /* 0x000fe4000f8e003f */
[----:B------:R-:W-:-:S05]  /*1140*/  IMAD.X R3, R0, 0x1, R3, P0 ;  /* 0x0000000100037824 */ /* 0x000fca00000e0603 */
[----:B------:R-:W-:Y:S02]  /*1150*/  UMOV UR4, URZ ;  /* 0x0000003f00047c82 */ /* 0x000fe40008000000 */
[----:B------:R-:W-:Y:S02]  /*1160*/  @UP0 ULOP3.LUT UR4, UR5, 0x1, URZ, 0xc0, !UPT ;  /* 0x0000000105040892 */ /* 0x000fe4000f8ec03f */
[----:B------:R-:W-:-:S12]  /*1170*/  UIMAD UR5, UR5, -0x1c, UR13 ;  /* 0xffffffe4050578a4 */ /* 0x000fd8000f8e020d */
.L_x_12:
[----:B------:R-:W-:Y:S01]  /*1180*/  ISETP.GE.U32.AND P0, PT, R2, UR6, PT ;  /* 0x0000000602007c0c */ /* 0x000fe2000bf06070 */
[----:B------:R-:W-:Y:S01]  /*1190*/  IMAD.MOV.U32 R6, RZ, RZ, -0x1 ;  /* 0xffffffffff067424 */ /* 0x000fe200078e00ff */
[----:B------:R-:W-:Y:S01]  /*11a0*/  PRMT R20, RZ, 0x7610, R20 ;  /* 0x00007610ff147816 */ /* 0x000fe20000000014 */
[----:B------:R-:W-:Y:S01]  /*11b0*/  IMAD.MOV.U32 R4, RZ, RZ, -0x1 ;  /* 0xffffffffff047424 */ /* 0x000fe200078e00ff */
[----:B------:R-:W-:Y:S01]  /*11c0*/  ISETP.GE.U32.AND.EX P0, PT, R3, UR7, PT, P0 ;  /* 0x0000000703007c0c */ /* 0x000fe2000bf06100 */
[----:B------:R-:W-:-:S12]  /*11d0*/  IMAD.MOV.U32 R5, RZ, RZ, -0x1 ;  /* 0xffffffffff057424 */ /* 0x000fd800078e00ff */
[----:B------:R-:W-:Y:S05]  /*11e0*/  @P0 BRA `(.L_x_13) ;  /* 0x0000000400240947 */ /* 0x000fea0003800000 */
[----:B------:R-:W0:Y:S01]  /*11f0*/  LDC.64 R28, c[0x0][0x628] ;  /* 0x00018a00ff1c7b82 */ /* 0x000e220000000a00 */
[----:B------:R-:W-:Y:S02]  /*1200*/  IMAD.MOV.U32 R4, RZ, RZ, R2 ;  /* 0x000000ffff047224 */ /* 0x000fe400078e0002 */
[----:B------:R-:W-:-:S05]  /*1210*/  IMAD.MOV.U32 R5, RZ, RZ, R3 ;  /* 0x000000ffff057224 */ /* 0x000fca00078e0003 */
[----:B------:R-:W1:Y:S08]  /*1220*/  LDC R6, c[0x0][0x630] ;  /* 0x00018c00ff067b82 */ /* 0x000e700000000800 */
[----:B------:R-:W4:Y:S01]  /*1230*/  LDC.64 R30, c[0x0][0x620] ;  /* 0x00018800ff1e7b82 */ /* 0x000f220000000a00 */
[----:B0-----:R-:W-:-:S04]  /*1240*/  ISETP.NE.U32.AND P0, PT, R28, RZ, PT ;  /* 0x000000ff1c00720c */ /* 0x001fc80003f05070 */
[----:B------:R-:W-:-:S13]  /*1250*/  ISETP.NE.AND.EX P0, PT, R29, RZ, PT, P0 ;  /* 0x000000ff1d00720c */ /* 0x000fda0003f05300 */
[----:B-1--4-:R-:W-:Y:S05]  /*1260*/  @!P0 BRA `(.L_x_14) ;  /* 0x0000000000288947 */ /* 0x012fea0003800000 */
[----:B------:R-:W0:Y:S02]  /*1270*/  LDC R23, c[0x0][0x634] ;  /* 0x00018d00ff177b82 */ /* 0x000e240000000800 */
[----:B0-----:R-:W-:-:S05]  /*1280*/  IADD3 R23, P0, R2, R23, RZ ;  /* 0x0000001702177210 */ /* 0x001fca0007f1e0ff */
[----:B------:R-:W-:-:S04]  /*1290*/  IMAD.X R27, RZ, RZ, R3, P0 ;  /* 0x000000ffff1b7224 */ /* 0x000fc800000e0603 */
[----:B------:R-:W-:-:S04]  /*12a0*/  IMAD.WIDE.U32 R4, R27, R28, RZ ;  /* 0x0000001c1b047225 */ /* 0x000fc800078e00ff */
[----:B------:R-:W-:-:S04]  /*12b0*/  IMAD.WIDE.U32 R20, P0, R23, R29, R4 ;  /* 0x0000001d17147225 */ /* 0x000fc80007800004 */
[----:B------:R-:W-:-:S04]  /*12c0*/  IMAD.WIDE.U32 R4, R23, R28, RZ ;  /* 0x0000001c17047225 */ /* 0x000fc800078e00ff */
[----:B------:R-:W-:Y:S01]  /*12d0*/  IMAD.X R23, RZ, RZ, RZ, P0 ;  /* 0x000000ffff177224 */ /* 0x000fe200000e06ff */
[----:B------:R-:W-:Y:S01]  /*12e0*/  IADD3 RZ, P0, R5, R20, RZ ;  /* 0x0000001405ff7210 */ /* 0x000fe20007f1e0ff */
[----:B------:R-:W-:-:S04]  /*12f0*/  IMAD.MOV.U32 R22, RZ, RZ, R21 ;  /* 0x000000ffff167224 */ /* 0x000fc800078e0015 */
[----:B------:R-:W-:-:S08]  /*1300*/  IMAD.WIDE.U32.X R4, R27, R29, R22, P0 ;  /* 0x0000001d1b047225 */ /* 0x000fd000000e0416 */
.L_x_14:
[----:B------:R-:W0:Y:S01]  /*1310*/  LDC.64 R32, c[0x0][0x640] ;  /* 0x00019000ff207b82 */ /* 0x000e220000000a00 */
[-CC-:B------:R-:W-:Y:S01]  /*1320*/  SHF.R.U64 R36, R4, R6.reuse, R5.reuse ;  /* 0x0000000604247219 */ /* 0x180fe20000001205 */
[----:B------:R-:W-:Y:S01]  /*1330*/  IMAD.MOV.U32 R37, RZ, RZ, 0x1 ;  /* 0x00000001ff257424 */ /* 0x000fe200078e00ff */
[----:B------:R-:W-:Y:S02]  /*1340*/  SHF.R.U32.HI R4, RZ, R6, R5 ;  /* 0x00000006ff047219 */ /* 0x000fe40000011605 */
[----:B------:R-:W-:-:S03]  /*1350*/  IADD3 R21, P0, RZ, -R36, RZ ;  /* 0x80000024ff157210 */ /* 0x000fc60007f1e0ff */
[----:B------:R-:W1:Y:S02]  /*1360*/  LDC R20, c[0x0][0x618] ;  /* 0x00018600ff147b82 */ /* 0x000e640000000800 */
[----:B------:R-:W-:-:S04]  /*1370*/  IMAD.X R5, RZ, RZ, ~R4, P0 ;  /* 0x000000ffff057224 */ /* 0x000fc800000e0e04 */
[-C--:B------:R-:W-:Y:S02]  /*1380*/  IMAD R6, R5, R30.reuse, RZ ;  /* 0x0000001e05067224 */ /* 0x080fe400078e02ff */
[----:B------:R-:W4:Y:S01]  /*1390*/  LDC R23, c[0x0][0x608] ;  /* 0x00018200ff177b82 */ /* 0x000f220000000800 */
[----:B------:R-:W-:-:S04]  /*13a0*/  IMAD.WIDE.U32 R4, R21, R30, R2 ;  /* 0x0000001e15047225 */ /* 0x000fc800078e0002 */
[----:B------:R-:W-:-:S03]  /*13b0*/  IMAD R21, R21, R31, R6 ;  /* 0x0000001f15157224 */ /* 0x000fc600078e0206 */
[----:B------:R-:W2:Y:S01]  /*13c0*/  LDC R28, c[0x0][0x658] ;  /* 0x00019600ff1c7b82 */ /* 0x000ea20000000800 */
[----:B------:R-:W-:Y:S01]  /*13d0*/  IMAD.IADD R5, R5, 0x1, R21 ;  /* 0x0000000105057824 */ /* 0x000fe200078e0215 */
[----:B0-----:R-:W-:Y:S01]  /*13e0*/  ISETP.NE.U32.AND P0, PT, R32, RZ, PT ;  /* 0x000000ff2000720c */ /* 0x001fe20003f05070 */
[----:B------:R-:W-:-:S03]  /*13f0*/  IMAD.MOV.U32 R21, RZ, RZ, -0x1 ;  /* 0xffffffffff157424 */ /* 0x000fc600078e00ff */
[----:B------:R-:W-:Y:S02]  /*1400*/  ISETP.NE.AND.EX P0, PT, R33, RZ, PT, P0 ;  /* 0x000000ff2100720c */ /* 0x000fe40003f05300 */
[----:B------:R-:W0:Y:S01]  /*1410*/  LDC R31, c[0x0][0x600] ;  /* 0x00018000ff1f7b82 */ /* 0x000e220000000800 */
[-CC-:B-1----:R-:W-:Y:S02]  /*1420*/  SHF.R.U64 R29, R4, R20.reuse, R5.reuse ;  /* 0x00000014041d7219 */ /* 0x182fe40000001205 */
[----:B------:R-:W-:-:S05]  /*1430*/  SHF.R.U32.HI R4, RZ, R20, R5 ;  /* 0x00000014ff047219 */ /* 0x000fca0000011605 */
[----:B------:R-:W1:Y:S01]  /*1440*/  LDC R30, c[0x0][0x648] ;  /* 0x00019200ff1e7b82 */ /* 0x000e620000000800 */
[-CC-:B----4-:R-:W-:Y:S02]  /*1450*/  SHF.R.U64 R39, R29, R23.reuse, R4.reuse ;  /* 0x000000171d277219 */ /* 0x190fe40000001204 */
[----:B------:R-:W-:-:S05]  /*1460*/  SHF.R.U32.HI R5, RZ, R23, R4 ;  /* 0x00000017ff057219 */ /* 0x000fca0000011604 */
[----:B------:R-:W4:Y:S01]  /*1470*/  LDC R35, c[0x0][0x638] ;  /* 0x00018e00ff237b82 */ /* 0x000f220000000800 */
[-C--:B--2---:R-:W-:Y:S02]  /*1480*/  SHF.L.U32 R4, R21, R28.reuse, RZ ;  /* 0x0000001c15047219 */ /* 0x084fe400000006ff */
[--C-:B------:R-:W-:Y:S02]  /*1490*/  SHF.R.U64 R38, R39, R28, R5.reuse ;  /* 0x0000001c27267219 */ /* 0x100fe40000001205 */
[----:B------:R-:W-:Y:S02]  /*14a0*/  LOP3.LUT R6, RZ, R4, RZ, 0x33, !PT ;  /* 0x00000004ff067212 */ /* 0x000fe400078e33ff */
[----:B------:R-:W-:Y:S01]  /*14b0*/  SHF.R.U32.HI R5, RZ, R28, R5 ;  /* 0x0000001cff057219 */ /* 0x000fe20000011605 */
[----:B------:R-:W2:Y:S01]  /*14c0*/  LDC R34, c[0x0][0x610] ;  /* 0x00018400ff227b82 */ /* 0x000ea20000000800 */
[----:B------:R-:W-:Y:S01]  /*14d0*/  IMAD.MOV.U32 R4, RZ, RZ, R38 ;  /* 0x000000ffff047224 */ /* 0x000fe200078e0026 */
[----:B------:R-:W-:Y:S06]  /*14e0*/  @!P0 BRA `(.L_x_15) ;  /* 0x0000000000288947 */ /* 0x000fec0003800000 */
[----:B------:R-:W3:Y:S02]  /*14f0*/  LDC R23, c[0x0][0x64c] ;  /* 0x00019300ff177b82 */ /* 0x000ee40000000800 */
[----:B---3--:R-:W-:-:S05]  /*1500*/  IADD3 R23, P0, R38, R23, RZ ;  /* 0x0000001726177210 */ /* 0x008fca0007f1e0ff */
        /* <DEDUP_REMOVED lines=8> */
.L_x_15:
[----:B-1----:R-:W-:Y:S01]  /*1590*/  SHF.R.U64 R17, R4, R30, R5 ;  /* 0x0000001e04117219 */ /* 0x002fe20000001205 */
[----:B------:R-:W-:Y:S01]  /*15a0*/  @P4 IMAD R24, R25, R26, R16 ;  /* 0x0000001a19184224 */ /* 0x000fe200078e0210 */
[----:B------:R-:W-:Y:S01]  /*15b0*/  LOP3.LUT R5, R39, R6, RZ, 0xc0, !PT ;  /* 0x0000000627057212 */ /* 0x000fe200078ec0ff */
[----:B0-----:R-:W-:Y:S01]  /*15c0*/  VIADD R6, R31, 0xffffffff ;  /* 0xffffffff1f067836 */ /* 0x001fe20000000000 */
[----:B------:R-:W-:Y:S01]  /*15d0*/  SHF.L.U32 R4, R37, R28, RZ ;  /* 0x0000001c25047219 */ /* 0x000fe200000006ff */
[----:B------:R-:W-:-:S03]  /*15e0*/  IMAD.MOV R20, RZ, RZ, -R17 ;  /* 0x000000ffff147224 */ /* 0x000fc600078e0a11 */
[----:B------:R-:W-:Y:S01]  /*15f0*/  LOP3.LUT R29, R29, R6, RZ, 0xc0, !PT ;  /* 0x000000061d1d7212 */ /* 0x000fe200078ec0ff */
[----:B------:R-:W-:Y:S02]  /*1600*/  IMAD R5, R4, R17, R5 ;  /* 0x0000001104057224 */ /* 0x000fe400078e0205 */
[----:B----4-:R-:W-:Y:S02]  /*1610*/  IMAD R4, R20, R35, R38 ;  /* 0x0000002314047224 */ /* 0x010fe400078e0226 */
[----:B--2---:R-:W-:Y:S02]  /*1620*/  IMAD R6, R5, R34, R24 ;  /* 0x0000002205067224 */ /* 0x004fe400078e0218 */
[----:B------:R-:W-:Y:S02]  /*1630*/  IMAD R5, R4, R31, R29 ;  /* 0x0000001f04057224 */ /* 0x000fe400078e021d */
[----:B------:R-:W-:-:S03]  /*1640*/  IMAD.MOV.U32 R20, RZ, RZ, 0x1 ;  /* 0x00000001ff147424 */ /* 0x000fc600078e00ff */
[----:B------:R-:W-:Y:S02]  /*1650*/  SEL R4, R5, R6, !P4 ;  /* 0x0000000605047207 */ /* 0x000fe40006000000 */
[----:B------:R-:W-:Y:S01]  /*1660*/  SEL R6, R6, R5, !P4 ;  /* 0x0000000506067207 */ /* 0x000fe20006000000 */
[----:B------:R-:W-:-:S07]  /*1670*/  IMAD.MOV.U32 R5, RZ, RZ, R36 ;  /* 0x000000ffff057224 */ /* 0x000fce00078e0024 */
.L_x_13:
[----:B------:R-:W-:Y:S05]  /*1680*/  @!P2 BRA `(.L_x_16) ;  /* 0x00000000000ca947 */ /* 0x000fea0003800000 */
[----:B------:R-:W-:Y:S01]  /*1690*/  UCGABAR_WAIT ;  /* 0x0000000000007dc7 */ /* 0x000fe20008000000 */
[----:B------:R-:W-:Y:S01]  /*16a0*/  CCTL.IVALL ;  /* 0x00000000ff00798f */ /* 0x000fe20002000000 */
[----:B------:R-:W-:Y:S05]  /*16b0*/  BRA `(.L_x_17) ;  /* 0x0000000000047947 */ /* 0x000fea0003800000 */
.L_x_16:
[----:B------:R-:W-:Y:S06]  /*16c0*/  BAR.SYNC.DEFER_BLOCKING 0x0 ;  /* 0x0000000000007b1d */ /* 0x000fec0000010000 */
.L_x_17:
[----:B------:R-:W-:Y:S05]  /*16d0*/  @!P3 BRA `(.L_x_18) ;  /* 0x0000004000f0b947 */ /* 0x000fea0003800000 */
[----:B------:R-:W-:-:S13]  /*16e0*/  ISETP.GT.U32.AND P0, PT, R40, 0x1, PT ;  /* 0x000000012800780c */ /* 0x000fda0003f04070 */
[----:B------:R-:W-:Y:S05]  /*16f0*/  @P0 EXIT ;  /* 0x000000000000094d */ /* 0x000fea0003800000 */
.L_x_19:
[----:B------:R-:W-:-:S08]  /*1700*/  NOP ;  /* 0x0000000000007918 */ /* 0x000fd00000000000 */
[----:B------:R-:W0:Y:S02]  /*1710*/  USETMAXREG.TRY_ALLOC.CTAPOOL UP0, 0xe8 ;  /* 0x000000e8000079c8 */ /* 0x000e240008000600 */
[----:B0-----:R-:W-:-:S13]  /*1720*/  PLOP3.LUT P0, PT, PT, PT, UP0, 0x80, 0x0 ;  /* 0x000000000000781c */ /* 0x001fda0003f0f008 */
[----:B------:R-:W-:Y:S05]  /*1730*/  @!P0 BRA `(.L_x_19) ;  /* 0xfffffffc00f08947 */ /* 0x000fea000383ffff */
[----:B------:R-:W-:-:S13]  /*1740*/  LOP3.LUT P0, RZ, R20, 0xff, RZ, 0xc0, !PT ;  /* 0x000000ff14ff7812 */ /* 0x000fda000780c0ff */
[----:B------:R-:W-:Y:S05]  /*1750*/  @!P0 EXIT ;  /* 0x000000000000894d */ /* 0x000fea0003800000 */
[----:B------:R-:W0:Y:S01]  /*1760*/  S2UR UR6, SR_CgaCtaId ;  /* 0x00000000000679c3 */ /* 0x000e220000008800 */
[CC--:B------:R-:W-:Y:S01]  /*1770*/  LEA.HI R11, R19.reuse, R10.reuse, RZ, 0x2 ;  /* 0x0000000a130b7211 */ /* 0x0c0fe200078f10ff */
[----:B------:R-:W-:Y:S01]  /*1780*/  UIADD3 UR7, UR15, -0x1, URZ ;  /* 0xffffffff0f077890 */ /* 0x000fe2000fffe03f */
[----:B------:R-:W-:Y:S01]  /*1790*/  LEA.HI R19, R19, R10, RZ, 0x5 ;  /* 0x0000000a13137211 */ /* 0x000fe200078f28ff */
[----:B------:R-:W-:Y:S01]  /*17a0*/  UMOV UR12, 0x400 ;  /* 0x00000400000c7882 */ /* 0x000fe20000000000 */
[--C-:B------:R-:W-:Y:S01]  /*17b0*/  SHF.R.S32.HI R16, RZ, 0x2, R11.reuse ;  /* 0x00000002ff107819 */ /* 0x100fe2000001140b */
[----:B------:R-:W-:Y:S01]  /*17c0*/  UISETP.LT.AND UP0, UPT, UR13, 0x1, UPT ;  /* 0x000000010d00788c */ /* 0x000fe2000bf01270 */
[----:B------:R-:W-:Y:S01]  /*17d0*/  SHF.R.S32.HI R17, RZ, 0x1f, R11 ;  /* 0x0000001fff117819 */ /* 0x000fe2000001140b */
[----:B------:R-:W-:Y:S01]  /*17e0*/  USHF.L.U32 UR22, UR13, 0x1, URZ ;  /* 0x000000010d167899 */ /* 0x000fe2000800063f */
[----:B------:R-:W-:Y:S01]  /*17f0*/  SHF.R.S32.HI R19, RZ, 0x5, R19 ;  /* 0x00000005ff137819 */ /* 0x000fe20000011413 */
[----:B------:R-:W-:Y:S01]  /*1800*/  USEL UR14, UR13, 0x1, UP0 ;  /* 0x000000010d0e7887 */ /* 0x000fe20008000000 */
[----:B------:R-:W-:Y:S01]  /*1810*/  LEA.HI R17, R17, R16, RZ, 0x3 ;  /* 0x0000001011117211 */ /* 0x000fe200078f18ff */
[----:B------:R-:W-:Y:S01]  /*1820*/  UISETP.NE.AND UP0, UPT, UR7, URZ, UPT ;  /* 0x0000003f0700728c */ /* 0x000fe2000bf05270 */
[----:B------:R-:W-:Y:S01]  /*1830*/  LOP3.LUT R11, R11, 0xfffffffc, RZ, 0xc0, !PT ;  /* 0xfffffffc0b0b7812 */ /* 0x000fe200078ec0ff */
[----:B------:R-:W-:Y:S01]  /*1840*/  UIADD3 UR14, -UR14, UR13, URZ ;  /* 0x0000000d0e0e7290 */ /* 0x000fe2000fffe13f */
[----:B------:R-:W-:Y:S01]  /*1850*/  LOP3.LUT R17, R17, 0xfffffff8, RZ, 0xc0, !PT ;  /* 0xfffffff811117812 */ /* 0x000fe200078ec0ff */
[----:B------:R-:W-:Y:S01]  /*1860*/  USEL UR9, URZ, 0x1, UP0 ;  /* 0x000000013f097887 */ /* 0x000fe20008000000 */
[----:B------:R-:W-:Y:S01]  /*1870*/  LOP3.LUT R86, R7, 0x1, RZ, 0xfc, !PT ;  /* 0x0000000107567812 */ /* 0x000fe200078efcff */
[----:B------:R-:W-:-:S02]  /*1880*/  IMAD.IADD R20, R10, 0x1, -R11 ;  /* 0x000000010a147824 */ /* 0x000fc400078e0a0b */
[----:B------:R-:W-:Y:S02]  /*1890*/  IMAD.IADD R16, R16, 0x1, -R17 ;  /* 0x0000000110107824 */ /* 0x000fe400078e0a11 */
[----:B------:R-:W-:Y:S01]  /*18a0*/  IMAD.U32 R87, RZ, RZ, UR9 ;  /* 0x00000009ff577e24 */ /* 0x000fe2000f8e00ff */
[----:B0-----:R-:W-:Y:S02]  /*18b0*/  ULEA UR12, UR6, UR12, 0x18 ;  /* 0x0000000c060c7291 */ /* 0x001fe4000f8ec03f */
[--C-:B------:R-:W-:Y:S01]  /*18c0*/  SHF.R.S32.HI R17, RZ, 0x1f, R16.reuse ;  /* 0x0000001fff117819 */ /* 0x100fe20000011410 */
[----:B------:R-:W-:Y:S01]  /*18d0*/  USHF.L.U32 UR6, UR7, 0x3, URZ ;  /* 0x0000000307067899 */ /* 0x000fe2000800063f */
[C-C-:B------:R-:W-:Y:S01]  /*18e0*/  IMAD R21, R19.reuse, -0x10, -R16.reuse ;  /* 0xfffffff013157824 */ /* 0x140fe200078e0a10 */
[----:B------:R-:W-:Y:S02]  /*18f0*/  UIADD3 UR7, UR12, 0x1c300, URZ ;  /* 0x0001c3000c077890 */ /* 0x000fe4000fffe03f */
[----:B------:R-:W-:Y:S01]  /*1900*/  ULOP3.LUT UR6, UR6, 0x8, URZ, 0xc0, !UPT ;  /* 0x0000000806067892 */ /* 0x000fe2000f8ec03f */
[----:B------:R-:W-:Y:S01]  /*1910*/  IMAD.WIDE R10, R19, 0x10, R16 ;  /* 0x00000010130a7825 */ /* 0x000fe200078e0210 */
[----:B------:R-:W-:-:S02]  /*1920*/  UIADD3 UR8, UR12, 0x300, URZ ;  /* 0x000003000c087890 */ /* 0x000fc4000fffe03f */
[----:B------:R-:W-:Y:S02]  /*1930*/  USHF.R.U32.HI UR7, URZ, 0x4, UR7 ;  /* 0x000000043f077899 */ /* 0x000fe40008011607 */
[----:B------:R-:W-:Y:S02]  /*1940*/  USHF.R.U32.HI UR8, URZ, 0x4, UR8 ;  /* 0x000000043f087899 */ /* 0x000fe40008011608 */
[----:B------:R-:W-:Y:S02]  /*1950*/  ULOP3.LUT UR24, UR6, 0x8, URZ, 0x3c, !UPT ;  /* 0x0000000806187892 */ /* 0x000fe4000f8e3c3f */
[----:B------:R-:W-:Y:S02]  /*1960*/  ULOP3.LUT UR16, UR6, 0x18, URZ, 0x3c, !UPT ;  /* 0x0000001806107892 */ /* 0x000fe4000f8e3c3f */
[----:B------:R-:W-:Y:S01]  /*1970*/  UIADD3 UR23, UR12, 0x1d0, URZ ;  /* 0x000001d00c177890 */ /* 0x000fe2000fffe03f */
[----:B------:R-:W-:Y:S01]  /*1980*/  ULDC UR6, c[0x0][0x284] ;  /* 0x0000a10000067ab9 */ /* 0x000fe20000000800 */
[----:B------:R-:W-:Y:S01]  /*1990*/  ULOP3.LUT UR7, UR7, 0x3fff, URZ, 0xc0, !UPT ;  /* 0x00003fff07077892 */ /* 0x000fe2000f8ec03f */
[----:B------:R-:W-:Y:S01]  /*19a0*/  VIADD R21, R21, UR6 ;  /* 0x0000000615157c36 */ /* 0x000fe20008000000 */
[----:B------:R-:W-:-:S02]  /*19b0*/  ULOP3.LUT UR8, UR8, 0x3fff, URZ, 0xc0, !UPT ;  /* 0x00003fff08087892 */ /* 0x000fc4000f8ec03f */
[----:B------:R-:W-:Y:S02]  /*19c0*/  ULEA UR15, UR15, UR23, 0x3 ;  /* 0x000000170f0f7291 */ /* 0x000fe4000f8e183f */
[----:B------:R-:W-:Y:S02]  /*19d0*/  ULOP3.LUT UR17, UR7, 0x10000, URZ, 0xfc, !UPT ;  /* 0x0001000007117892 */ /* 0x000fe4000f8efc3f */
[----:B------:R-:W-:-:S12]  /*19e0*/  ULOP3.LUT UR18, UR8, 0x10000, URZ, 0xfc, !UPT ;  /* 0x0001000008127892 */ /* 0x000fd8000f8efc3f */
.L_x_110:
[----:B------:R-:W-:Y:S01]  /*19f0*/  SHF.L.U32 R16, R87, 0x1f, RZ ;  /* 0x0000001f57107819 */ /* 0x000fe200000006ff */
[----:B------:R-:W0:Y:S01]  /*1a00*/  LDC R17, c[0x0][0x28c] ;  /* 0x0000a300ff117b82 */ /* 0x000e220000000800 */
[----:B------:R-:W-:Y:S01]  /*1a10*/  UMOV UR6, URZ ;  /* 0x0000003f00067c82 */ /* 0x000fe20008000000 */
[----:B------:R-:W-:Y:S01]  /*1a20*/  UMOV UR19, UR5 ;  /* 0x0000000500137c82 */ /* 0x000fe20008000000 */
[----:B-1----:R-:W1:Y:S01]  /*1a30*/  SYNCS.PHASECHK.TRANS64.TRYWAIT P0, [UR15+-0x8], R16 ;  /* 0xfffff810ff0075a7 */ /* 0x002e62000800014f */
[----:B0-----:R-:W-:Y:S01]  /*1a40*/  ISETP.GE.AND P1, PT, R17, 0x1, PT ;  /* 0x000000011100780c */ /* 0x001fe20003f26270 */
[----:B-1234-:R-:W-:-:S12]  /*1a50*/  @!P0 BRA `(.L_x_20) ;  /* 0x0000005c00bc8947 */ /* 0x01efd80003800000 */
.L_x_156:
[----:B------:R-:W-:Y:S01]  /*1a60*/  UMOV UR7, URZ ;  /* 0x0000003f00077c82 */ /* 0x000fe20008000000 */
[----:B------:R-:W-:Y:S01]  /*1a70*/  UMOV UR8, URZ ;  /* 0x0000003f00087c82 */ /* 0x000fe20008000000 */
[----:B------:R-:W-:Y:S02]  /*1a80*/  CS2R R22, SRZ ;  /* 0x0000000000167805 */ /* 0x000fe4000001ff00 */
[----:B------:R-:W-:Y:S02]  /*1a90*/  CS2R R56, SRZ ;  /* 0x0000000000387805 */ /* 0x000fe4000001ff00 */
[----:B------:R-:W-:Y:S02]  /*1aa0*/  CS2R R58, SRZ ;  /* 0x00000000003a7805 */ /* 0x000fe4000001ff00 */
[----:B------:R-:W-:Y:S02]  /*1ab0*/  CS2R R60, SRZ ;  /* 0x00000000003c7805 */ /* 0x000fe4000001ff00 */
[----:B------:R-:W-:-:S02]  /*1ac0*/  CS2R R62, SRZ ;  /* 0x00000000003e7805 */ /* 0x000fc4000001ff00 */
[----:B------:R-:W-:Y:S02]  /*1ad0*/  CS2R R64, SRZ ;  /* 0x0000000000407805 */ /* 0x000fe4000001ff00 */
        /* <DEDUP_REMOVED lines=9> */
[----:B------:R-:W-:Y:S01]  /*1b70*/  CS2R R84, SRZ ;  /* 0x0000000000547805 */ /* 0x000fe2000001ff00 */
[----:B------:R-:W-:Y:S01]  /*1b80*/  IMAD.U32 R88, RZ, RZ, UR4 ;  /* 0x00000004ff587e24 */ /* 0x000fe2000f8e00ff */
        /* <DEDUP_REMOVED lines=15> */
[----:B------:R-:W-:Y:S01]  /*1c80*/  CS2R R54, SRZ ;  /* 0x0000000000367805 */ /* 0x000fe2000001ff00 */
[----:B------:R-:W-:Y:S06]  /*1c90*/  @!P1 BRA `(.L_x_21) ;  /* 0x0000000400589947 */ /* 0x000fec0003800000 */
[----:B------:R-:W-:-:S13]  /*1ca0*/  ISETP.NE.AND P1, PT, R86, 0x3, PT ;  /* 0x000000035600780c */ /* 0x000fda0003f25270 */
[----:B------:R-:W-:Y:S05]  /*1cb0*/  @!P1 BRA `(.L_x_22) ;  /* 0x0000000000049947 */ /* 0x000fea0003800000 */
[----:B------:R-:W-:Y:S01]  /*1cc0*/  BPT.TRAP 0x1 ;  /* 0x000000040000795c */ /* 0x000fe20000300000 */
.L_x_22:
[----:B------:R-:W-:Y:S01]  /*1cd0*/  ULEA UR6, UR5, UR12, 0x3 ;  /* 0x0000000c05067291 */ /* 0x000fe2000f8e183f */
[----:B0-----:R-:W-:-:S05]  /*1ce0*/  IMAD.U32 R16, RZ, RZ, UR4 ;  /* 0x00000004ff107e24 */ /* 0x001fca000f8e00ff */
[----:B------:R-:W-:-:S04]  /*1cf0*/  SHF.L.U32 R16, R16, 0x1f, RZ ;  /* 0x0000001f10107819 */ /* 0x000fc800000006ff */
[----:B------:R0:W1:Y:S01]  /*1d00*/  SYNCS.PHASECHK.TRANS64.TRYWAIT P0, [UR6], R16 ;  /* 0x00000010ff0075a7 */ /* 0x0000620008000146 */
[----:B------:R-:W-:Y:S05]  /*1d10*/  @!P1 BRA `(.L_x_23) ;  /* 0x0000000000049947 */ /* 0x000fea0003800000 */
[----:B------:R-:W-:Y:S01]  /*1d20*/  BPT.TRAP 0x1 ;  /* 0x000000040000795c */ /* 0x000fe20000300000 */
.L_x_23:
[----:B-1----:R-:W-:Y:S05]  /*1d30*/  @P0 BRA `(.L_x_24) ;  /* 0x0000000000080947 */ /* 0x002fea0003800000 */
[----:B------:R-:W1:Y:S02]  /*1d40*/  SYNCS.PHASECHK.TRANS64.TRYWAIT P0, [UR6], R16 ;  /* 0x00000010ff0075a7 */ /* 0x000e640008000146 */
[----:B-1----:R-:W-:Y:S05]  /*1d50*/  @!P0 BRA `(.L_x_25) ;  /* 0x0000005c00148947 */ /* 0x002fea0003800000 */
.L_x_24:
[----:B------:R-:W-:Y:S01]  /*1d60*/  ULEA UR8, UR5, UR18, 0x8 ;  /* 0x0000001205087291 */ /* 0x000fe2000f8e403f */
[----:B------:R-:W-:Y:S01]  /*1d70*/  WARPGROUP.ARRIVE ;  /* 0x00000000000079c5 */ /* 0x000fe20000000000 */
[----:B------:R-:W-:Y:S01]  /*1d80*/  ULEA UR10, UR5, UR17, 0x8 ;  /* 0x00000011050a7291 */ /* 0x000fe2000f8e403f */
[----:B------:R-:W-:Y:S01]  /*1d90*/  CS2R R22, SRZ ;  /* 0x0000000000167805 */ /* 0x000fe2000001ff00 */
[----:B------:R-:W-:Y:S01]  /*1da0*/  UMOV UR9, 0x80000020 ;  /* 0x8000002000097882 */ /* 0x000fe20000000000 */
[----:B------:R-:W-:Y:S01]  /*1db0*/  UMOV UR11, 0x80000020 ;  /* 0x80000020000b7882 */ /* 0x000fe20000000000 */
[----:B------:R-:W-:Y:S01]  /*1dc0*/  ULDC UR7, c[0x0][0x50c] ;  /* 0x0001430000077ab9 */ /* 0x000fe20000000800 */
[----:B------:R-:W-:Y:S01]  /*1dd0*/  UMOV UR6, 0x2 ;  /* 0x0000000200067882 */ /* 0x000fe20000000000 */
[----:B------:R-:W-:Y:S01]  /*1de0*/  UISETP.NE.AND UP0, UPT, UR7, 0x2, UPT ;  /* 0x000000020700788c */ /* 0x000fe2000bf05270 */
[----:B------:R-:W-:Y:S02]  /*1df0*/  CS2R R56, SRZ ;  /* 0x0000000000387805 */ /* 0x000fe4000001ff00 */
[----:B------:R-:W-:Y:S01]  /*1e00*/  CS2R R58, SRZ ;  /* 0x00000000003a7805 */ /* 0x000fe2000001ff00 */
[----:B------:R-:W-:Y:S01]  /*1e10*/  QGMMA.64x64x32.F32.E4M3.E4M3 R24, gdesc[UR8], RZ, !UPT ;  /* 0x00e00000081879f3 */ /* 0x000fe2000c7008ff */
[----:B------:R-:W-:Y:S01]  /*1e20*/  USEL UR7, URZ, 0x1, UP0 ;  /* 0x000000013f077887 */ /* 0x000fe20008000000 */
[----:B------:R-:W-:Y:S01]  /*1e30*/  CS2R R60, SRZ ;  /* 0x00000000003c7805 */ /* 0x000fe2000001ff00 */
[----:B------:R-:W-:Y:S01]  /*1e40*/  UIADD3 UR8, UR8, 0x2, URZ ;  /* 0x0000000208087890 */ /* 0x000fe2000fffe03f */
[----:B------:R-:W-:Y:S01]  /*1e50*/  CS2R R62, SRZ ;  /* 0x00000000003e7805 */ /* 0x000fe2000001ff00 */
[----:B------:R-:W-:Y:S01]  /*1e60*/  UIADD3 UR10, UR10, 0x2, URZ ;  /* 0x000000020a0a7890 */ /* 0x000fe2000fffe03f */
[----:B------:R-:W-:-:S02]  /*1e70*/  CS2R R64, SRZ ;  /* 0x0000000000407805 */ /* 0x000fc4000001ff00 */
[----:B------:R-:W-:Y:S01]  /*1e80*/  ISETP.NE.AND P0, PT, RZ, UR7, PT ;  /* 0x00000007ff007c0c */ /* 0x000fe2000bf05270 */
[----:B------:R-:W-:Y:S01]  /*1e90*/  UMOV UR9, 0x80000020 ;  /* 0x8000002000097882 */ /* 0x000fe20000000000 */
[----:B------:R-:W-:Y:S01]  /*1ea0*/  UMOV UR11, 0x80000020 ;  /* 0x80000020000b7882 */ /* 0x000fe20000000000 */
        /* <DEDUP_REMOVED lines=10> */
[----:B------:R-:W-:Y:S01]  /*1f50*/  QGMMA.64x64x32.F32.E4M3.E4M3 R24, gdesc[UR8], R24, gsb0 ;  /* 0x00e00000081879f3 */ /* 0x000fe20008000818 */
[----:B------:R-:W-:Y:S05]  /*1f60*/  @!P0 BRA `(.L_x_26) ;  /* 0x0000000000888947 */ /* 0x000fea0003800000 */
[----:B------:R-:W-:Y:S02]  /*1f70*/  WARPGROUP.DEPBAR.LE gsb0, 0x0 ;  /* 0x00008000000079c5 */ /* 0x000fe40000010000 */
[----:B------:R-:W-:-:S01]  /*1f80*/  FADD R85, RZ, R24 ;  /* 0x00000018ff557221 */ /* 0x000fc20000000000 */
[----:B------:R-:W-:Y:S01]  /*1f90*/  FADD R84, RZ, R25 ;  /* 0x00000019ff547221 */ /* 0x000fe20000000000 */
        /* <DEDUP_REMOVED lines=30> */
[----:B------:R-:W-:-:S06]  /*2180*/  UMOV UR6, URZ ;  /* 0x0000003f00067c82 */ /* 0x000fcc0008000000 */
.L_x_26:
[----:B------:R-:W-:-:S04]  /*2190*/  UIADD3 UR19, UR5, 0x1, URZ ;  /* 0x0000000105137890 */ /* 0x000fc8000fffe03f */
[----:B------:R-:W-:-:S04]  /*21a0*/  UISETP.NE.AND UP0, UPT, UR19, 0x1c, UPT ;  /* 0x0000001c1300788c */ /* 0x000fc8000bf05270 */
[----:B------:R-:W-:Y:S02]  /*21b0*/  USEL UR8, URZ, 0x1, UP0 ;  /* 0x000000013f087887 */ /* 0x000fe40008000000 */
[----:B------:R-:W-:Y:S02]  /*21c0*/  USEL UR19, UR19, URZ, UP0 ;  /* 0x0000003f13137287 */ /* 0x000fe40008000000 */
[----:B------:R-:W-:-:S06]  /*21d0*/  ULOP3.LUT UR8, UR4, UR8, URZ, 0x3c, !UPT ;  /* 0x0000000804087292 */ /* 0x000fcc000f8e3c3f */
[----:B------:R-:W-:Y:S01]  /*21e0*/  IMAD.U32 R88, RZ, RZ, UR8 ;  /* 0x00000008ff587e24 */ /* 0x000fe2000f8e00ff */
[----:B------:R-:W-:-:S06]  /*21f0*/  UMOV UR8, 0x1 ;  /* 0x0000000100087882 */ /* 0x000fcc0000000000 */
.L_x_21:
[----:B------:R-:W-:-:S06]  /*2200*/  UISETP.GE.AND UP0, UPT, UR14, 0x1, UPT ;  /* 0x000000010e00788c */ /* 0x000fcc000bf06270 */
[----:B------:R-:W-:-:S13]  /*2210*/  PLOP3.LUT P0, PT, PT, PT, UP0, 0x80, 0x0 ;  /* 0x000000000000781c */ /* 0x000fda0003f0f008 */
[----:B------:R-:W-:Y:S05]  /*2220*/  @!P0 BRA `(.L_x_27) ;  /* 0x0000000400688947 */ /* 0x000fea0003800000 */
[----:B01----:R-:W-:Y:S01]  /*2230*/  IMAD.U32 R16, RZ, RZ, UR14 ;  /* 0x0000000eff107e24 */ /* 0x003fe2000f8e00ff */
[----:B------:R-:W-:Y:S01]  /*2240*/  ULDC UR25, c[0x0][0x50c] ;  /* 0x0001430000197ab9 */ /* 0x000fe20000000800 */
[----:B------:R-:W-:-:S07]  /*2250*/  IMAD.U32 R17, RZ, RZ, UR5 ;  /* 0x00000005ff117e24 */ /* 0x000fce000f8e00ff */
.L_x_35:
[----:B------:R-:W-:-:S13]  /*2260*/  ISETP.NE.AND P1, PT, R86, 0x3, PT ;  /* 0x000000035600780c */ /* 0x000fda0003f25270 */
[----:B------:R-:W-:Y:S05]  /*2270*/  @!P1 BRA `(.L_x_28) ;  /* 0x0000000000049947 */ /* 0x000fea0003800000 */
[----:B------:R-:W-:Y:S01]  /*2280*/  BPT.TRAP 0x1 ;  /* 0x000000040000795c */ /* 0x000fe20000300000 */
.L_x_28:
[----:B------:R-:W-:Y:S01]  /*2290*/  ULEA UR9, UR19, UR12, 0x3 ;  /* 0x0000000c13097291 */ /* 0x000fe2000f8e183f */
[----:B------:R-:W-:-:S08]  /*22a0*/  SHF.L.U32 R18, R88, 0x1f, RZ ;  /* 0x0000001f58127819 */ /* 0x000fd000000006ff */
[----:B------:R0:W1:Y:S01]  /*22b0*/  SYNCS.PHASECHK.TRANS64.TRYWAIT P0, [UR9], R18 ;  /* 0x00000012ff0075a7 */ /* 0x0000620008000149 */
[----:B------:R-:W-:Y:S05]  /*22c0*/  @!P1 BRA `(.L_x_29) ;  /* 0x0000000000049947 */ /* 0x000fea0003800000 */
[----:B------:R-:W-:Y:S01]  /*22d0*/  BPT.TRAP 0x1 ;  /* 0x000000040000795c */ /* 0x000fe20000300000 */
.L_x_29:
[----:B-1----:R-:W-:Y:S05]  /*22e0*/  @P0 BRA `(.L_x_30) ;  /* 0x0000000000080947 */ /* 0x002fea0003800000 */
[----:B------:R-:W1:Y:S02]  /*22f0*/  SYNCS.PHASECHK.TRANS64.TRYWAIT P0, [UR9], R18 ;  /* 0x00000012ff0075a7 */ /* 0x000e640008000149 */
[----:B-1----:R-:W-:Y:S05]  /*2300*/  @!P0 BRA `(.L_x_31) ;  /* 0x0000005400c08947 */ /* 0x002fea0003800000 */
.L_x_30:
[----:B------:R-:W-:Y:S01]  /*2310*/  UISETP.NE.AND UP0, UPT, UR7, URZ, UPT ;  /* 0x0000003f0700728c */ /* 0x000fe2000bf05270 */
[----:B------:R-:W-:Y:S01]  /*2320*/  WARPGROUP.ARRIVE ;  /* 0x00000000000079c5 */ /* 0x000fe20000000000 */
[----:B------:R-:W-:Y:S02]  /*2330*/  ULEA UR10, UR19, UR17, 0x8 ;  /* 0x00000011130a7291 */ /* 0x000fe4000f8e403f */
[----:B------:R-:W-:Y:S01]  /*2340*/  USEL UR8, UR8, URZ, !UP0 ;  /* 0x0000003f08087287 */ /* 0x000fe2000c000000 */
[----:B------:R-:W-:Y:S01]  /*2350*/  UMOV UR9, 0x80000020 ;  /* 0x8000002000097882 */ /* 0x000fe20000000000 */
[----:B------:R-:W-:Y:S02]  /*2360*/  UMOV UR11, 0x80000020 ;  /* 0x80000020000b7882 */ /* 0x000fe40000000000 */
[----:B------:R-:W-:Y:S02]  /*2370*/  UISETP.NE.U32.AND UP0, UPT, UR8, URZ, UPT ;  /* 0x0000003f0800728c */ /* 0x000fe4000bf05070 */
[----:B------:R-:W-:-:S02]  /*2380*/  ULEA UR8, UR19, UR18, 0x8 ;  /* 0x0000001213087291 */ /* 0x000fc4000f8e403f */
[----:B------:R-:W-:-:S07]  /*2390*/  UIADD3 UR6, UR6, 0x2, URZ ;  /* 0x0000000206067890 */ /* 0x000fce000fffe03f */
[----:B------:R-:W-:Y:S01]  /*23a0*/  QGMMA.64x64x32.F32.E4M3.E4M3 R24, gdesc[UR8], R24, UP0 ;  /* 0x00e00000081879f3 */ /* 0x000fe2000bf00818 */
[----:B------:R-:W-:Y:S02]  /*23b0*/  UIADD3 UR8, UR8, 0x2, URZ ;  /* 0x0000000208087890 */ /* 0x000fe4000fffe03f */
[----:B------:R-:W-:Y:S01]  /*23c0*/  UIADD3 UR10, UR10, 0x2, URZ ;  /* 0x000000020a0a7890 */ /* 0x000fe2000fffe03f */
[----:B------:R-:W-:Y:S01]  /*23d0*/  UMOV UR9, 0x80000020 ;  /* 0x8000002000097882 */ /* 0x000fe20000000000 */
[----:B------:R-:W-:Y:S01]  /*23e0*/  UMOV UR11, 0x80000020 ;  /* 0x80000020000b7882 */ /* 0x000fe20000000000 */
[----:B------:R-:W-:-:S04]  /*23f0*/  UISETP.NE.AND UP0, UPT, UR6, UR25, UPT ;  /* 0x000000190600728c */ /* 0x000fc8000bf05270 */
[----:B------:R-:W-:-:S06]  /*2400*/  USEL UR7, URZ, 0x1, UP0 ;  /* 0x000000013f077887 */ /* 0x000fcc0008000000 */
[----:B------:R-:W-:Y:S01]  /*2410*/  ISETP.NE.AND P0, PT, RZ, UR7, PT ;  /* 0x00000007ff007c0c */ /* 0x000fe2000bf05270 */
[----:B------:R-:W-:Y:S03]  /*2420*/  QGMMA.64x64x32.F32.E4M3.E4M3 R24, gdesc[UR8], R24, gsb0 ;  /* 0x00e00000081879f3 */ /* 0x000fe60008000818 */
[----:B------:R-:W-:-:S09]  /*2430*/  WARPGROUP.DEPBAR.LE gsb0, 0x1 ;  /* 0x00008000000079c5 */ /* 0x000fd20000010100 */
[----:B------:R-:W-:Y:S05]  /*2440*/  @!P0 BRA `(.L_x_32) ;  /* 0x0000000000888947 */ /* 0x000fea0003800000 */
[----:B------:R-:W-:Y:S02]  /*2450*/  WARPGROUP.DEPBAR.LE gsb0, 0x0 ;  /* 0x00008000000079c5 */ /* 0x000fe40000010000 */
[----:B------:R-:W-:-:S01]  /*2460*/  FADD R85, R24, R85 ;  /* 0x0000005518557221 */ /* 0x000fc20000000000 */
[----:B------:R-:W-:Y:S01]  /*2470*/  FADD R84, R25, R84 ;  /* 0x0000005419547221 */ /* 0x000fe20000000000 */
        /* <DEDUP_REMOVED lines=30> */
[----:B------:R-:W-:-:S06]  /*2660*/  UMOV UR6, URZ ;  /* 0x0000003f00067c82 */ /* 0x000fcc0008000000 */
.L_x_32:
[----:B------:R-:W-:Y:S05]  /*2670*/  @!P1 BRA `(.L_x_33) ;  /* 0x0000000000049947 */ /* 0x000fea0003800000 */
[----:B------:R-:W-:Y:S01]  /*2680*/  BPT.TRAP 0x1 ;  /* 0x000000040000795c */ /* 0x000fe20000300000 */
.L_x_33:
[----:B------:R-:W-:-:S13]  /*2690*/  ISETP.NE.AND P0, PT, R13, RZ, PT ;  /* 0x000000ff0d00720c */ /* 0x000fda0003f05270 */
[----:B01----:R-:W-:-:S05]  /*26a0*/  @P0 LEA R18, R17, UR12, 0x3 ;  /* 0x0000000c11120c11 */ /* 0x003fca000f8e18ff */
[----:B------:R-:W-:-:S05]  /*26b0*/  @P0 VIADD R19, R18, 0xe0 ;  /* 0x000000e012130836 */ /* 0x000fca0000000000 */
[----:B------:R-:W-:-:S04]  /*26c0*/  @P0 PRMT R19, R12, 0x654, R19 ;  /* 0x000006540c130816 */ /* 0x000fc80000000013 */
[----:B------:R0:W-:Y:S01]  /*26d0*/  @P0 SYNCS.ARRIVE.TRANS64.RED.A1T0 RZ, [R19+URZ], RZ ;  /* 0x000000ff13ff09a7 */ /* 0x0001e2000810043f */
[----:B------:R-:W-:-:S13]  /*26e0*/  ISETP.GT.U32.AND P0, PT, R7, 0x1, PT ;  /* 0x000000010700780c */ /* 0x000fda0003f04070 */
[----:B0-----:R-:W-:Y:S05]  /*26f0*/  @P0 BRA `(.L_x_34) ;  /* 0x0000000000040947 */ /* 0x001fea0003800000 */
[----:B------:R-:W-:Y:S01]  /*2700*/  BPT.TRAP 0x1 ;  /* 0x000000040000795c */ /* 0x000fe20000300000 */
.L_x_34:
[----:B------:R-:W-:Y:S01]  /*2710*/  UIADD3 UR19, UR19, 0x1, URZ ;  /* 0x0000000113137890 */ /* 0x000fe2000fffe03f */
[C---:B------:R-:W-:Y:S01]  /*2720*/  ISETP.GT.AND P1, PT, R16.reuse, 0x1, PT ;  /* 0x000000011000780c */ /* 0x040fe20003f24270 */
[----:B------:R-:W-:Y:S02]  /*2730*/  VIADD R17, R17, 0x1 ;  /* 0x0000000111117836 */ /* 0x000fe40000000000 */
[----:B------:R-:W-:Y:S01]  /*2740*/  UISETP.NE.AND UP0, UPT, UR19, 0x1c, UPT ;  /* 0x0000001c1300788c */ /* 0x000fe2000bf05270 */
[----:B------:R-:W-:Y:S02]  /*2750*/  VIADD R16, R16, 0xffffffff ;  /* 0xffffffff10107836 */ /* 0x000fe40000000000 */
[C---:B------:R-:W-:Y:S01]  /*2760*/  ISETP.NE.AND P0, PT, R17.reuse, 0x1c, PT ;  /* 0x0000001c1100780c */ /* 0x040fe20003f05270 */
[----:B------:R-:W-:Y:S02]  /*2770*/  USEL UR8, URZ, 0x1, UP0 ;  /* 0x000000013f087887 */ /* 0x000fe40008000000 */
[----:B------:R-:W-:Y:S01]  /*2780*/  USEL UR19, UR19, URZ, UP0 ;  /* 0x0000003f13137287 */ /* 0x000fe20008000000 */
[----:B------:R-:W-:-:S03]  /*2790*/  SEL R17, R17, RZ, P0 ;  /* 0x000000ff11117207 */ /* 0x000fc60000000000 */
[----:B------:R-:W-:Y:S01]  /*27a0*/  LOP3.LUT R88, R88, UR8, RZ, 0x3c, !PT ;  /* 0x0000000858587c12 */ /* 0x000fe2000f8e3cff */
[----:B------:R-:W-:Y:S01]  /*27b0*/  UMOV UR8, 0x1 ;  /* 0x0000000100087882 */ /* 0x000fe20000000000 */
[----:B------:R-:W-:Y:S06]  /*27c0*/  @P1 BRA `(.L_x_35) ;  /* 0xfffffff800a41947 */ /* 0x000fec000383ffff */
.L_x_27:
[----:B------:R-:W-:Y:S01]  /*27d0*/  UISETP.NE.AND UP0, UPT, UR6, URZ, UPT ;  /* 0x0000003f0600728c */ /* 0x000fe2000bf05270 */
[----:B01----:R-:W0:Y:S01]  /*27e0*/  LDC R16, c[0x0][0x28c] ;  /* 0x0000a300ff107b82 */ /* 0x003e220000000800 */
[----:B------:R-:W-:Y:S02]  /*27f0*/  IMAD.U32 R17, RZ, RZ, UR24 ;  /* 0x00000018ff117e24 */ /* 0x000fe4000f8e00ff */
[----:B------:R-:W-:-:S06]  /*2800*/  USEL UR6, URZ, 0x1, !UP0 ;  /* 0x000000013f067887 */ /* 0x000fcc000c000000 */
[----:B------:R-:W-:-:S13]  /*2810*/  ISETP.NE.AND P0, PT, RZ, UR6, PT ;  /* 0x00000006ff007c0c */ /* 0x000fda000bf05270 */
[----:B------:R-:W-:Y:S05]  /*2820*/  @!P0 BRA `(.L_x_36) ;  /* 0x0000000000848947 */ /* 0x000fea0003800000 */
[----:B------:R-:W-:Y:S02]  /*2830*/  WARPGROUP.DEPBAR.LE gsb0, 0x0 ;  /* 0x00008000000079c5 */ /* 0x000fe40000010000 */
[----:B------:R-:W-:Y:S01]  /*2840*/  FADD R85, R24, R85 ;  /* 0x0000005518557221 */ /* 0x000fe20000000000 */
        /* <DEDUP_REMOVED lines=30> */
[----:B------:R-:W-:-:S07]  /*2a30*/  FADD R22, R22, R55 ;  /* 0x0000003716167221 */ /* 0x000fce0000000000 */
.L_x_36:
[----:B0-----:R-:W-:Y:S01]  /*2a40*/  ISETP.GE.AND P0, PT, R16, 0x1, PT ;  /* 0x000000011000780c */ /* 0x001fe20003f06270 */
[----:B------:R0:W-:Y:S01]  /*2a50*/  SYNCS.ARRIVE.TRANS64.A1T0 RZ, [R17+UR23], RZ ;  /* 0x000000ff11ff79a7 */ /* 0x0001e20008100017 */
[----:B------:R-:W-:-:S11]  /*2a60*/  WARPGROUP.DEPBAR.LE gsb0, 0x0 ;  /* 0x00008000000079c5 */ /* 0x000fd60000010000 */
[----:B------:R-:W-:Y:S05]  /*2a70*/  @!P0 BRA `(.L_x_37) ;  /* 0x0000000000488947 */ /* 0x000fea0003800000 */
[----:B------:R-:W-:-:S13]  /*2a80*/  ISETP.NE.AND P0, PT, R86, 0x3, PT ;  /* 0x000000035600780c */ /* 0x000fda0003f05270 */
[----:B------:R-:W-:Y:S05]  /*2a90*/  @!P0 BRA `(.L_x_38) ;  /* 0x0000000000048947 */ /* 0x000fea0003800000 */
[----:B------:R-:W-:Y:S01]  /*2aa0*/  BPT.TRAP 0x1 ;  /* 0x000000040000795c */ /* 0x000fe20000300000 */
.L_x_38:
[----:B------:R-:W-:-:S13]  /*2ab0*/  ISETP.NE.AND P0, PT, R13, RZ, PT ;  /* 0x000000ff0d00720c */ /* 0x000fda0003f05270 */
[----:B------:R-:W-:-:S05]  /*2ac0*/  VOTEU.ANY UP0, P0 ;  /* 0x00000000003f7886 */ /* 0x000fca0000000100 */
[----:B------:R-:W-:-:S06]  /*2ad0*/  @UP0 UIADD3 UR6, UR14, UR5, URZ ;  /* 0x000000050e060290 */ /* 0x000fcc000fffe03f */
[----:B------:R-:W-:Y:S02]  /*2ae0*/  IMAD.U32 R16, RZ, RZ, UR6 ;  /* 0x00000006ff107e24 */ /* 0x000fe4000f8e00ff */
[----:B------:R-:W-:-:S03]  /*2af0*/  IMAD.U32 R19, RZ, RZ, UR6 ;  /* 0x00000006ff137e24 */ /* 0x000fc6000f8e00ff */
[----:B------:R-:W-:-:S05]  /*2b00*/  @P0 SHF.R.U32.HI R16, RZ, 0x2, R16 ;  /* 0x00000002ff100819 */ /* 0x000fca0000011610 */
[----:B0-----:R-:W-:-:S04]  /*2b10*/  @P0 IMAD.WIDE.U32 R16, R16, 0x24924925, RZ ;  /* 0x2492492510100825 */ /* 0x001fc800078e00ff */
[----:B------:R-:W-:-:S05]  /*2b20*/  @P0 IMAD R16, R17, -0x1c, R19 ;  /* 0xffffffe411100824 */ /* 0x000fca00078e0213 */
[----:B------:R-:W-:-:S05]  /*2b30*/  @P0 LEA R16, R16, UR12, 0x3 ;  /* 0x0000000c10100c11 */ /* 0x000fca000f8e18ff */
[----:B------:R-:W-:-:S05]  /*2b40*/  @P0 VIADD R17, R16, 0xe0 ;  /* 0x000000e010110836 */ /* 0x000fca0000000000 */
[----:B------:R-:W-:-:S04]  /*2b50*/  @P0 PRMT R17, R12, 0x654, R17 ;  /* 0x000006540c110816 */ /* 0x000fc80000000011 */
[----:B------:R1:W-:Y:S01]  /*2b60*/  @P0 SYNCS.ARRIVE.TRANS64.RED.A1T0 RZ, [R17+URZ], RZ ;  /* 0x000000ff11ff09a7 */ /* 0x0003e2000810043f */
[----:B------:R-:W-:-:S13]  /*2b70*/  ISETP.GT.U32.AND P0, PT, R7, 0x1, PT ;  /* 0x000000010700780c */ /* 0x000fda0003f04070 */
[----:B-1----:R-:W-:Y:S05]  /*2b80*/  @P0 BRA `(.L_x_37) ;  /* 0x0000000000040947 */ /* 0x002fea0003800000 */
[----:B------:R-:W-:Y:S01]  /*2b90*/  BPT.TRAP 0x1 ;  /* 0x000000040000795c */ /* 0x000fe20000300000 */
.L_x_37:
[----:B------:R-:W-:Y:S01]  /*2ba0*/  SHF.L.U32 R16, R87, 0x1f, RZ ;  /* 0x0000001f57107819 */ /* 0x000fe200000006ff */
[----:B------:R-:W-:Y:S01]  /*2bb0*/  UIADD3 UR5, UR22, UR5, URZ ;  /* 0x0000000516057290 */ /* 0x000fe2000fffe03f */
[----:B------:R-:W1:Y:S01]  /*2bc0*/  LDC R31, c[0x0][0x288] ;  /* 0x0000a200ff1f7b82 */ /* 0x000e620000000800 */
[----:B------:R-:W-:Y:S01]  /*2bd0*/  UISETP.GE.U32.AND UP1, UPT, UR22, 0x1c, UPT ;  /* 0x0000001c1600788c */ /* 0x000fe2000bf26070 */
[----:B------:R-:W-:Y:S01]  /*2be0*/  IMAD.SHL.U32 R24, R20, 0x2, RZ ;  /* 0x0000000214187824 */ /* 0x000fe200078e00ff */
[----:B------:R-:W-:Y:S02]  /*2bf0*/  UISETP.GT.U32.AND UP0, UPT, UR5, 0x1b, UPT ;  /* 0x0000001b0500788c */ /* 0x000fe4000bf04070 */
[----:B------:R-:W-:Y:S02]  /*2c00*/  USHF.R.U32.HI UR6, URZ, 0x2, UR5 ;  /* 0x000000023f067899 */ /* 0x000fe40008011605 */
[----:B------:R-:W-:Y:S01]  /*2c10*/  UISETP.LT.U32.AND UP0, UPT, UR22, 0x1c, UP0 ;  /* 0x0000001c1600788c */ /* 0x000fe20008701070 */
[----:B------:R-:W4:Y:S01]  /*2c20*/  SYNCS.PHASECHK.TRANS64.TRYWAIT P0, [UR15+0x8], R16 ;  /* 0x00000810ff0075a7 */ /* 0x000f22000800014f */
[----:B------:R-:W-:Y:S01]  /*2c30*/  UIMAD.WIDE.U32 UR6, UR6, 0x24924925, URZ ;  /* 0x24924925060678a5 */ /* 0x000fe2000f8e003f */
[----:B------:R-:W-:Y:S01]  /*2c40*/  SHF.R.S32.HI R25, RZ, 0x1f, R24 ;  /* 0x0000001fff197819 */ /* 0x000fe20000011418 */
[----:B------:R-:W-:-:S02]  /*2c50*/  USEL UR8, URZ, 0x1, !UP0 ;  /* 0x000000013f087887 */ /* 0x000fc4000c000000 */
[----:B------:R-:W-:Y:S02]  /*2c60*/  UIMAD UR5, UR7, -0x1c, UR5 ;  /* 0xffffffe4070578a4 */ /* 0x000fe4000f8e0205 */
[----:B------:R-:W-:-:S04]  /*2c70*/  ULOP3.LUT UR4, UR4, UR8, URZ, 0x3c, !UPT ;  /* 0x0000000804047292 */ /* 0x000fc8000f8e3c3f */
[----:B------:R-:W-:Y:S01]  /*2c80*/  @UP1 ULOP3.LUT UR4, UR4, 0x1, UR7, 0x78, !UPT ;  /* 0x0000000104041892 */ /* 0x000fe2000f8e7807 */
[----:B-1--4-:R-:W-:Y:S11]  /*2c90*/  @!P0 BRA `(.L_x_39) ;  /* 0x0000004c00748947 */ /* 0x012ff60003800000 */
.L_x_157:
[----:B------:R-:W-:Y:S01]  /*2ca0*/  IMAD.SHL.U32 R33, R4, 0x40, RZ ;  /* 0x0000004004217824 */ /* 0x000fe200078e00ff */
[----:B------:R-:W-:Y:S01]  /*2cb0*/  ULDC UR8, c[0x0][0x284] ;  /* 0x0000a10000087ab9 */ /* 0x000fe20000000800 */
[----:B------:R-:W-:Y:S01]  /*2cc0*/  IMAD.SHL.U32 R4, R6, 0x40, RZ ;  /* 0x0000004006047824 */ /* 0x000fe200078e00ff */
[----:B------:R-:W-:Y:S01]  /*2cd0*/  SHF.R.S32.HI R32, RZ, 0x1f, R5 ;  /* 0x0000001fff207819 */ /* 0x000fe20000011405 */
[----:B------:R-:W-:Y:S01]  /*2ce0*/  ULDC.64 UR6, c[0x0][0x5d0] ;  /* 0x0001740000067ab9 */ /* 0x000fe20000000a00 */
[----:B------:R-:W-:Y:S01]  /*2cf0*/  SHF.R.S32.HI R30, RZ, 0x1f, R33 ;  /* 0x0000001fff1e7819 */ /* 0x000fe20000011421 */
[----:B0-----:R-:W-:Y:S01]  /*2d00*/  IMAD.WIDE.U32 R16, R5, UR6, R24 ;  /* 0x0000000605107c25 */ /* 0x001fe2000f8e0018 */
[----:B------:R-:W-:-:S03]  /*2d10*/  ISETP.GE.AND P0, PT, R4, UR8, PT ;  /* 0x0000000804007c0c */ /* 0x000fc6000bf06270 */
[----:B------:R-:W-:Y:S01]  /*2d20*/  IMAD R18, R32, UR6, RZ ;  /* 0x0000000620127c24 */ /* 0x000fe2000f8e02ff */
[C---:B------:R-:W-:Y:S02]  /*2d30*/  ISETP.GE.OR P0, PT, R33.reuse, R31, P0 ;  /* 0x0000001f2100720c */ /* 0x040fe40000706670 */
[----:B------:R-:W-:Y:S01]  /*2d40*/  IADD3 R16, P1, R33, R16, RZ ;  /* 0x0000001021107210 */ /* 0x000fe20007f3e0ff */
[----:B------:R-:W-:-:S05]  /*2d50*/  IMAD R19, R5, UR7, R18 ;  /* 0x0000000705137c24 */ /* 0x000fca000f8e0212 */
[----:B------:R-:W-:-:S05]  /*2d60*/  IADD3.X R17, R30, R17, R19, P1, !PT ;  /* 0x000000111e117210 */ /* 0x000fca0000ffe413 */
[----:B------:R-:W-:Y:S05]  /*2d70*/  @P0 BRA `(.L_x_40) ;  /* 0x0000002400a80947 */ /* 0x000fea0003800000 */
[----:B------:R-:W0:Y:S01]  /*2d80*/  LDC.64 R26, c[0x0][0x5c8] ;  /* 0x00017200ff1a7b82 */ /* 0x000e220000000a00 */
[----:B------:R-:W-:Y:S01]  /*2d90*/  IMAD.WIDE R28, R6, 0x40, R10 ;  /* 0x00000040061c7825 */ /* 0x000fe200078e020a */
[----:B------:R-:W-:Y:S01]  /*2da0*/  ULDC.64 UR6, c[0x0][0x5c0] ;  /* 0x0001700000067ab9 */ /* 0x000fe20000000a00 */
[----:B------:R-:W-:Y:S02]  /*2db0*/  BSSY B0, `(.L_x_40) ;  /* 0x0000266000007945 */ /* 0x000fe40003800000 */
[-C--:B0-----:R-:W-:Y:S02]  /*2dc0*/  IMAD R6, R29, R26.reuse, RZ ;  /* 0x0000001a1d067224 */ /* 0x081fe400078e02ff */
[----:B------:R-:W-:-:S04]  /*2dd0*/  IMAD.WIDE.U32 R16, R28, R26, R16 ;  /* 0x0000001a1c107225 */ /* 0x000fc800078e0010 */
[----:B------:R-:W-:Y:S01]  /*2de0*/  IMAD R19, R28, R27, R6 ;  /* 0x0000001b1c137224 */ /* 0x000fe200078e0206 */
[----:B------:R-:W-:Y:S02]  /*2df0*/  LEA R18, P0, R26, R16, 0x3 ;  /* 0x000000101a127211 */ /* 0x000fe400078018ff */
[----:B------:R-:W-:Y:S01]  /*2e00*/  IADD3 R16, P1, R16, UR6, RZ ;  /* 0x0000000610107c10 */ /* 0x000fe2000ff3e0ff */
[----:B------:R-:W-:Y:S01]  /*2e10*/  IMAD.IADD R19, R17, 0x1, R19 ;  /* 0x0000000111137824 */ /* 0x000fe200078e0213 */
[----:B------:R-:W-:-:S04]  /*2e20*/  IADD3 R18, P2, R18, UR6, RZ ;  /* 0x0000000612127c10 */ /* 0x000fc8000ff5e0ff */
[----:B------:R-:W-:Y:S01]  /*2e30*/  LEA.HI.X R6, R26, R19, R27, 0x3, P0 ;  /* 0x000000131a067211 */ /* 0x000fe200000f1c1b */
[----:B------:R-:W-:Y:S01]  /*2e40*/  IMAD R26, R20, -0x2, R31 ;  /* 0xfffffffe141a7824 */ /* 0x000fe200078e021f */
[----:B---3-5:R-:W-:Y:S02]  /*2e50*/  FSETP.NEU.AND P0, PT, R15, RZ, PT ;  /* 0x000000ff0f00720b */ /* 0x028fe40003f0d000 */
[----:B------:R-:W-:Y:S01]  /*2e60*/  IADD3.X R17, R19, UR7, RZ, P1, !PT ;  /* 0x0000000713117c10 */ /* 0x000fe20008ffe4ff */
[----:B------:R-:W-:Y:S01]  /*2e70*/  IMAD.IADD R26, R26, 0x1, -R33 ;  /* 0x000000011a1a7824 */ /* 0x000fe200078e0a21 */
[----:B------:R-:W-:Y:S01]  /*2e80*/  IADD3.X R19, R6, UR7, RZ, P2, !PT ;  /* 0x0000000706137c10 */ /* 0x000fe200097fe4ff */
[----:B------:R-:W-:-:S08]  /*2e90*/  IMAD.IADD R6, R21, 0x1, -R4 ;  /* 0x0000000115067824 */ /* 0x000fd000078e0a04 */
[----:B------:R-:W-:Y:S05]  /*2ea0*/  @!P0 BRA `(.L_x_41) ;  /* 0x0000001c00188947 */ /* 0x000fea0003800000 */
[----:B------:R-:W-:Y:S01]  /*2eb0*/  ULDC.64 UR6, c[0x0][0x5b8] ;  /* 0x00016e0000067ab9 */ /* 0x000fe20000000a00 */
[----:B------:R-:W-:Y:S01]  /*2ec0*/  ULDC.64 UR8, c[0x0][0x5a8] ;  /* 0x00016a0000087ab9 */ /* 0x000fe20000000a00 */
[----:B------:R-:W-:Y:S01]  /*2ed0*/  IMAD.WIDE.U32 R24, R5, UR6, R24 ;  /* 0x0000000605187c25 */ /* 0x000fe2000f8e0018 */
[----:B------:R-:W-:Y:S03]  /*2ee0*/  BSSY B1, `(.L_x_42) ;  /* 0x0000010000017945 */ /* 0x000fe60003800000 */
[----:B------:R-:W-:Y:S01]  /*2ef0*/  IMAD R4, R32, UR6, RZ ;  /* 0x0000000620047c24 */ /* 0x000fe2000f8e02ff */
[----:B------:R-:W-:-:S03]  /*2f00*/  IADD3 R24, P0, R33, R24, RZ ;  /* 0x0000001821187210 */ /* 0x000fc60007f1e0ff */
[----:B------:R-:W-:Y:S01]  /*2f10*/  IMAD R5, R5, UR7, R4 ;  /* 0x0000000705057c24 */ /* 0x000fe2000f8e0204 */
[----:B------:R-:W-:Y:S02]  /*2f20*/  ULDC.64 UR6, c[0x0][0x5b0] ;  /* 0x00016c0000067ab9 */ /* 0x000fe40000000a00 */
[----:B------:R-:W-:Y:S02]  /*2f30*/  IMAD R27, R29, UR6, RZ ;  /* 0x000000061d1b7c24 */ /* 0x000fe4000f8e02ff */
[----:B------:R-:W-:Y:S02]  /*2f40*/  IADD3.X R25, R30, R25, R5, P0, !PT ;  /* 0x000000191e197210 */ /* 0x000fe400007fe405 */
[----:B------:R-:W-:Y:S01]  /*2f50*/  ISETP.GE.AND P0, PT, R26, 0x1, PT ;  /* 0x000000011a00780c */ /* 0x000fe20003f06270 */
[C---:B------:R-:W-:Y:S02]  /*2f60*/  IMAD R27, R28.reuse, UR7, R27 ;  /* 0x000000071c1b7c24 */ /* 0x040fe4000f8e021b */
[----:B------:R-:W-:Y:S01]  /*2f70*/  IMAD.WIDE.U32 R4, R28, UR6, R24 ;  /* 0x000000061c047c25 */ /* 0x000fe2000f8e0018 */
[----:B------:R-:W-:-:S02]  /*2f80*/  ISETP.LT.OR P3, PT, R6, 0x1, !P0 ;  /* 0x000000010600780c */ /* 0x000fc40004761670 */
[----:B------:R-:W-:-:S04]  /*2f90*/  IADD3 R4, P1, R4, UR8, RZ ;  /* 0x0000000804047c10 */ /* 0x000fc8000ff3e0ff */
[--C-:B------:R-:W-:Y:S02]  /*2fa0*/  IADD3.X R5, R5, UR9, R27.reuse, P1, !PT ;  /* 0x0000000905057c10 */ /* 0x100fe40008ffe41b */
[----:B------:R-:W-:-:S05]  /*2fb0*/  PRMT R27, RZ, 0x7610, R27 ;  /* 0x00007610ff1b7816 */ /* 0x000fca000000001b */
[----:B------:R-:W-:Y:S05]  /*2fc0*/  @P3 BRA `(.L_x_43) ;  /* 0x0000000000043947 */ /* 0x000fea0003800000 */
[----:B------:R0:W5:Y:S02]  /*2fd0*/  LDG.E.U8 R27, desc[UR20][R4.64] ;  /* 0x00000014041b7981 */ /* 0x000164000c1e1100 */
.L_x_43:
[----:B------:R-:W-:Y:S05]  /*2fe0*/  BSYNC B1 ;  /* 0x0000000000017941 */ /* 0x000fea0003800000 */
.L_x_42:
[----:B-----5:R-:W-:Y:S01]  /*2ff0*/  LOP3.LUT R27, R27, 0xff, RZ, 0xc0, !PT ;  /* 0x000000ff1b1b7812 */ /* 0x020fe200078ec0ff */
[----:B------:R-:W-:Y:S01]  /*3000*/  BSSY B1, `(.L_x_44) ;  /* 0x000000c000017945 */ /* 0x000fe20003800000 */
[----:B------:R-:W-:Y:S02]  /*3010*/  ISETP.GE.AND P1, PT, R26, 0x2, PT ;  /* 0x000000021a00780c */ /* 0x000fe40003f26270 */
[----:B------:R-:W-:Y:S02]  /*3020*/  F2FP.F16.E4M3.UNPACK_B R27, R27 ;  /* 0x0000001bff1b723e */ /* 0x000fe400020006ff */
[----:B------:R-:W-:-:S03]  /*3030*/  ISETP.LT.OR P2, PT, R6, 0x1, !P1 ;  /* 0x000000010600780c */ /* 0x000fc60004f41670 */
[----:B------:R-:W-:Y:S01]  /*3040*/  HADD2.F32 R30, -RZ, R27.H0_H0 ;  /* 0x2000001bff1e7230 */ /* 0x000fe20000004100 */
[----:B------:R-:W-:-:S04]  /*3050*/  PRMT R27, RZ, 0x7610, R27 ;  /* 0x00007610ff1b7816 */ /* 0x000fc8000000001b */
[----:B------:R-:W-:-:S04]  /*3060*/  FMUL R30, R30, R15 ;  /* 0x0000000f1e1e7220 */ /* 0x000fc80000400000 */
[----:B--2---:R-:W-:-:S05]  /*3070*/  FFMA R30, R85, R14, R30 ;  /* 0x0000000e551e7223 */ /* 0x004fca000000001e */
[----:B------:R-:W-:-:S05]  /*3080*/  F2FP.SATFINITE.E4M3.F32.PACK_AB_MERGE_C R31, RZ, R30, RZ ;  /* 0x0000001eff1f723e */ /* 0x000fca00048070ff */
[----:B------:R1:W-:Y:S01]  /*3090*/  @!P3 STG.E.U8 desc[UR20][R16.64], R31 ;  /* 0x0000001f1000b986 */ /* 0x0003e2000c101114 */
[----:B------:R-:W-:Y:S05]  /*30a0*/  @P2 BRA `(.L_x_45) ;  /* 0x0000000000042947 */ /* 0x000fea0003800000 */
[----:B------:R2:W5:Y:S02]  /*30b0*/  LDG.E.U8 R27, desc[UR20][R4.64+0x1] ;  /* 0x00000114041b7981 */ /* 0x000564000c1e1100 */
.L_x_45:
[----:B------:R-:W-:Y:S05]  /*30c0*/  BSYNC B1 ;  /* 0x0000000000017941 */ /* 0x000fea0003800000 */
.L_x_44:
[----:B-----5:R-:W-:Y:S01]  /*30d0*/  LOP3.LUT R27, R27, 0xff, RZ, 0xc0, !PT ;  /* 0x000000ff1b1b7812 */ /* 0x020fe200078ec0ff */
[----:B------:R-:W-:Y:S01]  /*30e0*/  BSSY B1, `(.L_x_46) ;  /* 0x0000012000017945 */ /* 0x000fe20003800000 */
[----:B-1----:R-:W-:Y:S02]  /*30f0*/  IADD3 R31, P3, R28, 0x8, RZ ;  /* 0x000000081c1f7810 */ /* 0x002fe40007f7e0ff */
[----:B------:R-:W-:Y:S02]  /*3100*/  F2FP.F16.E4M3.UNPACK_B R27, R27 ;  /* 0x0000001bff1b723e */ /* 0x000fe400020006ff */
[----:B------:R-:W-:Y:S01]  /*3110*/  ISETP.LT.OR P0, PT, R6, 0x9, !P0 ;  /* 0x000000090600780c */ /* 0x000fe20004701670 */
[----:B------:R-:W-:Y:S02]  /*3120*/  IMAD.X R29, RZ, RZ, R29, P3 ;  /* 0x000000ffff1d7224 */ /* 0x000fe400018e061d */
[----:B------:R-:W-:Y:S02]  /*3130*/  HADD2.F32 R28, -RZ, R27.H0_H0 ;  /* 0x2000001bff1c7230 */ /* 0x000fe40000004100 */
[----:B------:R-:W-:-:S04]  /*3140*/  IMAD.WIDE.U32 R24, R31, UR6, R24 ;  /* 0x000000061f187c25 */ /* 0x000fc8000f8e0018 */
[----:B------:R-:W-:Y:S01]  /*3150*/  FMUL R27, R28, R15 ;  /* 0x0000000f1c1b7220 */ /* 0x000fe20000400000 */
[----:B------:R-:W-:Y:S01]  /*3160*/  IMAD R28, R29, UR6, RZ ;  /* 0x000000061d1c7c24 */ /* 0x000fe2000f8e02ff */
[----:B------:R-:W-:Y:S02]  /*3170*/  IADD3 R24, P3, R24, UR8, RZ ;  /* 0x0000000818187c10 */ /* 0x000fe4000ff7e0ff */
[----:B------:R-:W-:Y:S01]  /*3180*/  FFMA R27, R84, R14, R27 ;  /* 0x0000000e541b7223 */ /* 0x000fe2000000001b */
[----:B------:R-:W-:-:S04]  /*3190*/  IMAD R31, R31, UR7, R28 ;  /* 0x000000071f1f7c24 */ /* 0x000fc8000f8e021c */
[----:B------:R-:W-:Y:S02]  /*31a0*/  F2FP.SATFINITE.E4M3.F32.PACK_AB_MERGE_C R29, RZ, R27, RZ ;  /* 0x0000001bff1d723e */ /* 0x000fe400048070ff */
[----:B------:R-:W-:Y:S02]  /*31b0*/  IADD3.X R25, R25, UR9, R31, P3, !PT ;  /* 0x0000000919197c10 */ /* 0x000fe40009ffe41f */
[----:B------:R-:W-:Y:S01]  /*31c0*/  PRMT R27, RZ, 0x7610, R27 ;  /* 0x00007610ff1b7816 */ /* 0x000fe2000000001b */
[----:B------:R1:W-:Y:S01]  /*31d0*/  @!P2 STG.E.U8 desc[UR20][R16.64+0x1], R29 ;  /* 0x0000011d1000a986 */ /* 0x0003e2000c101114 */
[----:B------:R-:W-:Y:S05]  /*31e0*/  @P0 BRA `(.L_x_47) ;  /* 0x0000000000040947 */ /* 0x000fea0003800000 */
[----:B------:R3:W5:Y:S02]  /*31f0*/  LDG.E.U8 R27, desc[UR20][R24.64] ;  /* 0x00000014181b7981 */ /* 0x000764000c1e1100 */
.L_x_47:
[----:B------:R-:W-:Y:S05]  /*3200*/  BSYNC B1 ;  /* 0x0000000000017941 */ /* 0x000fea0003800000 */
.L_x_46:
[----:B-----5:R-:W-:Y:S01]  /*3210*/  LOP3.LUT R27, R27, 0xff, RZ, 0xc0, !PT ;  /* 0x000000ff1b1b7812 */ /* 0x020fe200078ec0ff */
[----:B------:R-:W-:Y:S01]  /*3220*/  BSSY B1, `(.L_x_48) ;  /* 0x000000b000017945 */ /* 0x000fe20003800000 */
[----:B------:R-:W-:Y:S02]  /*3230*/  ISETP.LT.OR P1, PT, R6, 0x9, !P1 ;  /* 0x000000090600780c */ /* 0x000fe40004f21670 */
[----:B------:R-:W-:-:S05]  /*3240*/  F2FP.F16.E4M3.UNPACK_B R27, R27 ;  /* 0x0000001bff1b723e */ /* 0x000fca00020006ff */
[----:B------:R-:W-:Y:S01]  /*3250*/  HADD2.F32 R28, -RZ, R27.H0_H0 ;  /* 0x2000001bff1c7230 */ /* 0x000fe20000004100 */
[----:B------:R-:W-:-:S04]  /*3260*/  PRMT R27, RZ, 0x7610, R27 ;  /* 0x00007610ff1b7816 */ /* 0x000fc8000000001b */
[----:B------:R-:W-:-:S04]  /*3270*/  FMUL R28, R28, R15 ;  /* 0x0000000f1c1c7220 */ /* 0x000fc80000400000 */
[----:B------:R-:W-:-:S05]  /*3280*/  FFMA R28, R83, R14, R28 ;  /* 0x0000000e531c7223 */ /* 0x000fca000000001c */
[----:B-1----:R-:W-:-:S05]  /*3290*/  F2FP.SATFINITE.E4M3.F32.PACK_AB_MERGE_C R29, RZ, R28, RZ ;  /* 0x0000001cff1d723e */ /* 0x002fca00048070ff */
[----:B------:R1:W-:Y:S01]  /*32a0*/  @!P0 STG.E.U8 desc[UR20][R18.64], R29 ;  /* 0x0000001d12008986 */ /* 0x0003e2000c101114 */
[----:B------:R-:W-:Y:S05]  /*32b0*/  @P1 BRA `(.L_x_49) ;  /* 0x0000000000041947 */ /* 0x000fea0003800000 */
[----:B------:R4:W5:Y:S02]  /*32c0*/  LDG.E.U8 R27, desc[UR20][R24.64+0x1] ;  /* 0x00000114181b7981 */ /* 0x000964000c1e1100 */
.L_x_49:
[----:B------:R-:W-:Y:S05]  /*32d0*/  BSYNC B1 ;  /* 0x0000000000017941 */ /* 0x000fea0003800000 */
.L_x_48:
[----:B-----5:R-:W-:Y:S01]  /*32e0*/  LOP3.LUT R27, R27, 0xff, RZ, 0xc0, !PT ;  /* 0x000000ff1b1b7812 */ /* 0x020fe200078ec0ff */
[----:B------:R-:W-:Y:S01]  /*32f0*/  BSSY B1, `(.L_x_50) ;  /* 0x000000c000017945 */ /* 0x000fe20003800000 */
[----:B------:R-:W-:Y:S02]  /*3300*/  ISETP.GE.AND P0, PT, R26, 0x9, PT ;  /* 0x000000091a00780c */ /* 0x000fe40003f06270 */
[----:B------:R-:W-:Y:S02]  /*3310*/  F2FP.F16.E4M3.UNPACK_B R27, R27 ;  /* 0x0000001bff1b723e */ /* 0x000fe400020006ff */
[----:B------:R-:W-:-:S03]  /*3320*/  ISETP.LT.OR P2, PT, R6, 0x1, !P0 ;  /* 0x000000010600780c */ /* 0x000fc60004741670 */
[----:B------:R-:W-:-:S05]  /*3330*/  HADD2.F32 R28, -RZ, R27.H0_H0 ;  /* 0x2000001bff1c7230 */ /* 0x000fca0000004100 */
[----:B------:R-:W-:-:S04]  /*3340*/  FMUL R27, R28, R15 ;  /* 0x0000000f1c1b7220 */ /* 0x000fc80000400000 */
[----:B------:R-:W-:-:S05]  /*3350*/  FFMA R27, R82, R14, R27 ;  /* 0x0000000e521b7223 */ /* 0x000fca000000001b */
[----:B-1----:R-:W-:Y:S02]  /*3360*/  F2FP.SATFINITE.E4M3.F32.PACK_AB_MERGE_C R29, RZ, R27, RZ ;  /* 0x0000001bff1d723e */ /* 0x002fe400048070ff */
[----:B------:R-:W-:-:S03]  /*3370*/  PRMT R27, RZ, 0x7610, R27 ;  /* 0x00007610ff1b7816 */ /* 0x000fc6000000001b */
[----:B------:R1:W-:Y:S01]  /*3380*/  @!P1 STG.E.U8 desc[UR20][R18.64+0x1], R29 ;  /* 0x0000011d12009986 */ /* 0x0003e2000c101114 */
[----:B------:R-:W-:Y:S05]  /*3390*/  @P2 BRA `(.L_x_51) ;  /* 0x0000000000042947 */ /* 0x000fea0003800000 */
[----:B------:R0:W5:Y:S02]  /*33a0*/  LDG.E.U8 R27, desc[UR20][R4.64+0x8] ;  /* 0x00000814041b7981 */ /* 0x000164000c1e1100 */
.L_x_51:
[----:B------:R-:W-:Y:S05]  /*33b0*/  BSYNC B1 ;  /* 0x0000000000017941 */ /* 0x000fea0003800000 */
.L_x_50:
        /* <DEDUP_REMOVED lines=13> */
.L_x_53:
[----:B------:R-:W-:Y:S05]  /*3490*/  BSYNC B1 ;  /* 0x0000000000017941 */ /* 0x000fea0003800000 */
.L_x_52:
[----:B-----5:R-:W-:Y:S01]  /*34a0*/  LOP3.LUT R27, R27, 0xff, RZ, 0xc0, !PT ;  /* 0x000000ff1b1b7812 */ /* 0x020fe200078ec0ff */
[----:B------:R-:W-:Y:S01]  /*34b0*/  BSSY B1, `(.L_x_54) ;  /* 0x000000b000017945 */ /* 0x000fe20003800000 */
[----:B------:R-:W-:Y:S02]  /*34c0*/  ISETP.LT.OR P0, PT, R6, 0x9, !P0 ;  /* 0x000000090600780c */ /* 0x000fe40004701670 */
[----:B------:R-:W-:-:S05]  /*34d0*/  F2FP.F16.E4M3.UNPACK_B R27, R27 ;  /* 0x0000001bff1b723e */ /* 0x000fca00020006ff */
        /* <DEDUP_REMOVED lines=8> */
.L_x_55:
[----:B------:R-:W-:Y:S05]  /*3560*/  BSYNC B1 ;  /* 0x0000000000017941 */ /* 0x000fea0003800000 */
.L_x_54:
        /* <DEDUP_REMOVED lines=12> */
.L_x_57:
[----:B------:R-:W-:Y:S05]  /*3630*/  BSYNC B1 ;  /* 0x0000000000017941 */ /* 0x000fea0003800000 */
.L_x_56:
        /* <DEDUP_REMOVED lines=13> */
.L_x_59:
[----:B------:R-:W-:Y:S05]  /*3710*/  BSYNC B1 ;  /* 0x0000000000017941 */ /* 0x000fea0003800000 */
.L_x_58:
        /* <DEDUP_REMOVED lines=13> */
.L_x_61:
[----:B------:R-:W-:Y:S05]  /*37f0*/  BSYNC B1 ;  /* 0x0000000000017941 */ /* 0x000fea0003800000 */
.L_x_60:
        /* <DEDUP_REMOVED lines=12> */
.L_x_63:
[----:B------:R-:W-:Y:S05]  /*38c0*/  BSYNC B1 ;  /* 0x0000000000017941 */ /* 0x000fea0003800000 */
.L_x_62:
        /* <DEDUP_REMOVED lines=12> */
.L_x_65:
[----:B------:R-:W-:Y:S05]  /*3990*/  BSYNC B1 ;  /* 0x0000000000017941 */ /* 0x000fea0003800000 */
.L_x_64:
        /* <DEDUP_REMOVED lines=13> */
.L_x_67:
[----:B------:R-:W-:Y:S05]  /*3a70*/  BSYNC B1 ;  /* 0x0000000000017941 */ /* 0x000fea0003800000 */
.L_x_66:
        /* <DEDUP_REMOVED lines=13> */
.L_x_69:
[----:B------:R-:W-:Y:S05]  /*3b50*/  BSYNC B1 ;  /* 0x0000000000017941 */ /* 0x000fea0003800000 */
.L_x_68:
        /* <DEDUP_REMOVED lines=12> */
.L_x_71:
[----:B------:R-:W-:Y:S05]  /*3c20*/  BSYNC B1 ;  /* 0x0000000000017941 */ /* 0x000fea0003800000 */
.L_x_70:
        /* <DEDUP_REMOVED lines=12> */
.L_x_73:
[----:B------:R-:W-:Y:S05]  /*3cf0*/  BSYNC B1 ;  /* 0x0000000000017941 */ /* 0x000fea0003800000 */
.L_x_72:
        /* <DEDUP_REMOVED lines=13> */
.L_x_75:
[----:B------:R-:W-:Y:S05]  /*3dd0*/  BSYNC B1 ;  /* 0x0000000000017941 */ /* 0x000fea0003800000 */
.L_x_74:
        /* <DEDUP_REMOVED lines=13> */
.L_x_77:
[----:B------:R-:W-:Y:S05]  /*3eb0*/  BSYNC B1 ;  /* 0x0000000000017941 */ /* 0x000fea0003800000 */
.L_x_76:
        /* <DEDUP_REMOVED lines=12> */
.L_x_79:
[----:B------:R-:W-:Y:S05]  /*3f80*/  BSYNC B1 ;  /* 0x0000000000017941 */ /* 0x000fea0003800000 */
.L_x_78:
        /* <DEDUP_REMOVED lines=12> */
.L_x_81:
[----:B------:R-:W-:Y:S05]  /*4050*/  BSYNC B1 ;  /* 0x0000000000017941 */ /* 0x000fea0003800000 */
.L_x_80:
        /* <DEDUP_REMOVED lines=13> */
.L_x_83:
[----:B------:R-:W-:Y:S05]  /*4130*/  BSYNC B1 ;  /* 0x0000000000017941 */ /* 0x000fea0003800000 */
.L_x_82:
        /* <DEDUP_REMOVED lines=13> */
.L_x_85:
[----:B------:R-:W-:Y:S05]  /*4210*/  BSYNC B1 ;  /* 0x0000000000017941 */ /* 0x000fea0003800000 */
.L_x_84:
        /* <DEDUP_REMOVED lines=12> */
.L_x_87:
[----:B------:R-:W-:Y:S05]  /*42e0*/  BSYNC B1 ;  /* 0x0000000000017941 */ /* 0x000fea0003800000 */
.L_x_86:
        /* <DEDUP_REMOVED lines=12> */
.L_x_89:
[----:B------:R-:W-:Y:S05]  /*43b0*/  BSYNC B1 ;  /* 0x0000000000017941 */ /* 0x000fea0003800000 */
.L_x_88:
        /* <DEDUP_REMOVED lines=13> */
.L_x_91:
[----:B------:R-:W-:Y:S05]  /*4490*/  BSYNC B1 ;  /* 0x0000000000017941 */ /* 0x000fea0003800000 */
.L_x_90:
        /* <DEDUP_REMOVED lines=13> */
.L_x_93:
[----:B------:R-:W-:Y:S05]  /*4570*/  BSYNC B1 ;  /* 0x0000000000017941 */ /* 0x000fea0003800000 */
.L_x_92:
        /* <DEDUP_REMOVED lines=12> */
.L_x_95:
[----:B------:R-:W-:Y:S05]  /*4640*/  BSYNC B1 ;  /* 0x0000000000017941 */ /* 0x000fea0003800000 */
.L_x_94:
        /* <DEDUP_REMOVED lines=12> */
.L_x_97:
[----:B------:R-:W-:Y:S05]  /*4710*/  BSYNC B1 ;  /* 0x0000000000017941 */ /* 0x000fea0003800000 */
.L_x_96:
        /* <DEDUP_REMOVED lines=13> */
.L_x_99:
[----:B------:R-:W-:Y:S05]  /*47f0*/  BSYNC B1 ;  /* 0x0000000000017941 */ /* 0x000fea0003800000 */
.L_x_98:
[----:B-----5:R-:W-:Y:S01]  /*4800*/  LOP3.LUT R27, R27, 0xff, RZ, 0xc0, !PT ;  /* 0x000000ff1b1b7812 */ /* 0x020fe200078ec0ff */
[----:B------:R-:W-:Y:S01]  /*4810*/  BSSY B1, `(.L_x_100) ;  /* 0x000000c000017945 */ /* 0x000fe20003800000 */
[----:B------:R-:W-:Y:S02]  /*4820*/  ISETP.GE.AND P1, PT, R26, 0x3a, PT ;  /* 0x0000003a1a00780c */ /* 0x000fe40003f26270 */
[----:B------:R-:W-:Y:S02]  /*4830*/  F2FP.F16.E4M3.UNPACK_B R27, R27 ;  /* 0x0000001bff1b723e */ /* 0x000fe400020006ff */
[----:B------:R-:W-:Y:S02]  /*4840*/  ISETP.LT.OR P3, PT, R6, 0x1, !P1 ;  /* 0x000000010600780c */ /* 0x000fe40004f61670 */
[----:B------:R-:W-:Y:S01]  /*4850*/  PRMT R26, RZ, 0x7610, R26 ;  /* 0x00007610ff1a7816 */ /* 0x000fe2000000001a */
[----:B------:R-:W-:-:S05]  /*4860*/  HADD2.F32 R28, -RZ, R27.H0_H0 ;  /* 0x2000001bff1c7230 */ /* 0x000fca0000004100 */
[----:B------:R-:W-:-:S04]  /*4870*/  FMUL R28, R28, R15 ;  /* 0x0000000f1c1c7220 */ /* 0x000fc80000400000 */
[----:B------:R-:W-:-:S05]  /*4880*/  FFMA R28, R57, R14, R28 ;  /* 0x0000000e391c7223 */ /* 0x000fca000000001c */
[----:B------:R-:W-:-:S05]  /*4890*/  F2FP.SATFINITE.E4M3.F32.PACK_AB_MERGE_C R27, RZ, R28, RZ ;  /* 0x0000001cff1b723e */ /* 0x000fca00048070ff */
[----:B------:R0:W-:Y:S01]  /*48a0*/  @!P2 STG.E.U8 desc[UR20][R16.64+0x38], R27 ;  /* 0x0000381b1000a986 */ /* 0x0001e2000c101114 */
[----:B------:R-:W-:Y:S05]  /*48b0*/  @P3 BRA `(.L_x_101) ;  /* 0x0000000000043947 */ /* 0x000fea0003800000 */
[----:B------:R0:W5:Y:S02]  /*48c0*/  LDG.E.U8 R26, desc[UR20][R4.64+0x39] ;  /* 0x00003914041a7981 */ /* 0x000164000c1e1100 */
.L_x_101:
[----:B------:R-:W-:Y:S05]  /*48d0*/  BSYNC B1 ;  /* 0x0000000000017941 */ /* 0x000fea0003800000 */
.L_x_100:
[----:B-----5:R-:W-:Y:S01]  /*48e0*/  LOP3.LUT R26, R26, 0xff, RZ, 0xc0, !PT ;  /* 0x000000ff1a1a7812 */ /* 0x020fe200078ec0ff */
[----:B------:R-:W-:Y:S01]  /*48f0*/  BSSY B1, `(.L_x_102) ;  /* 0x000000b000017945 */ /* 0x000fe20003800000 */
[----:B------:R-:W-:Y:S02]  /*4900*/  ISETP.LT.OR P0, PT, R6, 0x9, !P0 ;  /* 0x000000090600780c */ /* 0x000fe40004701670 */
[----:B------:R-:W-:Y:S02]  /*4910*/  F2FP.F16.E4M3.UNPACK_B R26, R26 ;  /* 0x0000001aff1a723e */ /* 0x000fe400020006ff */
[----:B0-2---:R-:W-:-:S03]  /*4920*/  PRMT R4, RZ, 0x7610, R4 ;  /* 0x00007610ff047816 */ /* 0x005fc60000000004 */
[----:B------:R-:W-:-:S05]  /*4930*/  HADD2.F32 R26, -RZ, R26.H0_H0 ;  /* 0x2000001aff1a7230 */ /* 0x000fca0000004100 */
[----:B------:R-:W-:-:S04]  /*4940*/  FMUL R5, R26, R15 ;  /* 0x0000000f1a057220 */ /* 0x000fc80000400000 */
[----:B------:R-:W-:-:S05]  /*4950*/  FFMA R5, R56, R14, R5 ;  /* 0x0000000e38057223 */ /* 0x000fca0000000005 */
[----:B------:R-:W-:-:S05]  /*4960*/  F2FP.SATFINITE.E4M3.F32.PACK_AB_MERGE_C R5, RZ, R5, RZ ;  /* 0x00000005ff05723e */ /* 0x000fca00048070ff */
[----:B------:R0:W-:Y:S01]  /*4970*/  @!P3 STG.E.U8 desc[UR20][R16.64+0x39], R5 ;  /* 0x000039051000b986 */ /* 0x0001e2000c101114 */
[----:B------:R-:W-:Y:S05]  /*4980*/  @P0 BRA `(.L_x_103) ;  /* 0x0000000000040947 */ /* 0x000fea0003800000 */
[----:B------:R2:W5:Y:S02]  /*4990*/  LDG.E.U8 R4, desc[UR20][R24.64+0x38] ;  /* 0x0000381418047981 */ /* 0x000564000c1e1100 */
.L_x_103:
[----:B------:R-:W-:Y:S05]  /*49a0*/  BSYNC B1 ;  /* 0x0000000000017941 */ /* 0x000fea0003800000 */
.L_x_102:
[----:B-----5:R-:W-:Y:S01]  /*49b0*/  LOP3.LUT R4, R4, 0xff, RZ, 0xc0, !PT ;  /* 0x000000ff04047812 */ /* 0x020fe200078ec0ff */
[----:B------:R-:W-:Y:S01]  /*49c0*/  BSSY B1, `(.L_x_104) ;  /* 0x000000b000017945 */ /* 0x000fe20003800000 */
[----:B------:R-:W-:Y:S02]  /*49d0*/  ISETP.LT.OR P1, PT, R6, 0x9, !P1 ;  /* 0x000000090600780c */ /* 0x000fe40004f21670 */
[----:B------:R-:W-:-:S05]  /*49e0*/  F2FP.F16.E4M3.UNPACK_B R4, R4 ;  /* 0x00000004ff04723e */ /* 0x000fca00020006ff */
[----:B------:R-:W-:-:S05]  /*49f0*/  HADD2.F32 R4, -RZ, R4.H0_H0 ;  /* 0x20000004ff047230 */ /* 0x000fca0000004100 */
[----:B------:R-:W-:-:S04]  /*4a00*/  FMUL R4, R4, R15 ;  /* 0x0000000f04047220 */ /* 0x000fc80000400000 */
[----:B------:R-:W-:-:S05]  /*4a10*/  FFMA R4, R23, R14, R4 ;  /* 0x0000000e17047223 */ /* 0x000fca0000000004 */
[----:B0-----:R-:W-:Y:S02]  /*4a20*/  F2FP.SATFINITE.E4M3.F32.PACK_AB_MERGE_C R5, RZ, R4, RZ ;  /* 0x00000004ff05723e */ /* 0x001fe400048070ff */
[----:B------:R-:W-:-:S03]  /*4a30*/  PRMT R4, RZ, 0x7610, R4 ;  /* 0x00007610ff047816 */ /* 0x000fc60000000004 */
[----:B------:R0:W-:Y:S01]  /*4a40*/  @!P0 STG.E.U8 desc[UR20][R18.64+0x38], R5 ;  /* 0x0000380512008986 */ /* 0x0001e2000c101114 */
[----:B------:R-:W-:Y:S05]  /*4a50*/  @P1 BRA `(.L_x_105) ;  /* 0x0000000000041947 */ /* 0x000fea0003800000 */
[----:B------:R0:W5:Y:S02]  /*4a60*/  LDG.E.U8 R4, desc[UR20][R24.64+0x39] ;  /* 0x0000391418047981 */ /* 0x000164000c1e1100 */
.L_x_105:
[----:B------:R-:W-:Y:S05]  /*4a70*/  BSYNC B1 ;  /* 0x0000000000017941 */ /* 0x000fea0003800000 */
.L_x_104:
[----:B------:R-:W-:Y:S05]  /*4a80*/  @P1 BRA `(.L_x_106) ;  /* 0x0000000800601947 */ /* 0x000fea0003800000 */
[----:B-----5:R-:W-:-:S04]  /*4a90*/  LOP3.LUT R4, R4, 0xff, RZ, 0xc0, !PT ;  /* 0x000000ff04047812 */ /* 0x020fc800078ec0ff */
[----:B------:R-:W-:-:S05]  /*4aa0*/  F2FP.F16.E4M3.UNPACK_B R4, R4 ;  /* 0x00000004ff04723e */ /* 0x000fca00020006ff */
[----:B------:R-:W-:-:S05]  /*4ab0*/  HADD2.F32 R4, -RZ, R4.H0_H0 ;  /* 0x20000004ff047230 */ /* 0x000fca0000004100 */
[----:B0-----:R-:W-:-:S04]  /*4ac0*/  FMUL R5, R4, R15 ;  /* 0x0000000f04057220 */ /* 0x001fc80000400000 */
[----:B------:R-:W-:-:S05]  /*4ad0*/  FFMA R5, R22, R14, R5 ;  /* 0x0000000e16057223 */ /* 0x000fca0000000005 */
[----:B------:R-:W-:-:S05]  /*4ae0*/  F2FP.SATFINITE.E4M3.F32.PACK_AB_MERGE_C R5, RZ, R5, RZ ;  /* 0x00000005ff05723e */ /* 0x000fca00048070ff */
[----:B------:R0:W-:Y:S01]  /*4af0*/  STG.E.U8 desc[UR20][R18.64+0x39], R5 ;  /* 0x0000390512007986 */ /* 0x0001e2000c101114 */
[----:B------:R-:W-:Y:S05]  /*4b00*/  BRA `(.L_x_106) ;  /* 0x0000000800407947 */ /* 0x000fea0003800000 */
.L_x_41:
[C---:B------:R-:W-:Y:S01]  /*4b10*/  ISETP.GE.AND P3, PT, R26.reuse, 0x1, PT ;  /* 0x000000011a00780c */ /* 0x040fe20003f66270 */
[-C--:B--2---:R-:W-:Y:S01]  /*4b20*/  FMUL R85, R85, R14.reuse ;  /* 0x0000000e55557220 */ /* 0x084fe20000400000 */
[----:B------:R-:W-:Y:S01]  /*4b30*/  ISETP.GE.AND P0, PT, R26, 0x2, PT ;  /* 0x000000021a00780c */ /* 0x000fe20003f06270 */
[-C--:B------:R-:W-:Y:S01]  /*4b40*/  FMUL R84, R84, R14.reuse ;  /* 0x0000000e54547220 */ /* 0x080fe20000400000 */
[C---:B------:R-:W-:Y:S01]  /*4b50*/  ISETP.LT.OR P1, PT, R6.reuse, 0x1, !P3 ;  /* 0x000000010600780c */ /* 0x040fe20005f21670 */
[-C--:B------:R-:W-:Y:S01]  /*4b60*/  FMUL R83, R83, R14.reuse ;  /* 0x0000000e53537220 */ /* 0x080fe20000400000 */
[----:B------:R-:W-:Y:S01]  /*4b70*/  ISETP.LT.OR P2, PT, R6, 0x1, !P0 ;  /* 0x000000010600780c */ /* 0x000fe20004741670 */
[-C--:B------:R-:W-:Y:S01]  /*4b80*/  FMUL R82, R82, R14.reuse ;  /* 0x0000000e52527220 */ /* 0x080fe20000400000 */
[----:B------:R-:W-:Y:S01]  /*4b90*/  ISETP.LT.OR P3, PT, R6, 0x9, !P3 ;  /* 0x000000090600780c */ /* 0x000fe20005f61670 */
[-C--:B------:R-:W-:Y:S01]  /*4ba0*/  FMUL R81, R81, R14.reuse ;  /* 0x0000000e51517220 */ /* 0x080fe20000400000 */
[----:B------:R-:W-:Y:S01]  /*4bb0*/  F2FP.SATFINITE.E4M3.F32.PACK_AB_MERGE_C R85, RZ, R85, RZ ;  /* 0x00000055ff55723e */ /* 0x000fe200048070ff */
[----:B------:R-:W-:Y:S01]  /*4bc0*/  FMUL R80, R80, R14 ;  /* 0x0000000e50507220 */ /* 0x000fe20000400000 */
[----:B------:R-:W-:Y:S01]  /*4bd0*/  F2FP.SATFINITE.E4M3.F32.PACK_AB_MERGE_C R5, RZ, R84, RZ ;  /* 0x00000054ff05723e */ /* 0x000fe200048070ff */
[-C--:B------:R-:W-:Y:S01]  /*4be0*/  FMUL R79, R79, R14.reuse ;  /* 0x0000000e4f4f7220 */ /* 0x080fe20000400000 */
[----:B------:R-:W-:Y:S01]  /*4bf0*/  F2FP.SATFINITE.E4M3.F32.PACK_AB_MERGE_C R83, RZ, R83, RZ ;  /* 0x00000053ff53723e */ /* 0x000fe200048070ff */
[-C--:B------:R-:W-:Y:S01]  /*4c00*/  FMUL R78, R78, R14.reuse ;  /* 0x0000000e4e4e7220 */ /* 0x080fe20000400000 */
[----:B------:R-:W-:Y:S01]  /*4c10*/  ISETP.LT.OR P0, PT, R6, 0x9, !P0 ;  /* 0x000000090600780c */ /* 0x000fe20004701670 */
[----:B------:R-:W-:Y:S01]  /*4c20*/  @!P1 STG.E.U8 desc[UR20][R16.64], R85 ;  /* 0x0000005510009986 */ /* 0x000fe2000c101114 */
[C---:B------:R-:W-:Y:S01]  /*4c30*/  ISETP.GE.AND P1, PT, R26.reuse, 0x9, PT ;  /* 0x000000091a00780c */ /* 0x040fe20003f26270 */
[-C--:B------:R-:W-:Y:S01]  /*4c40*/  FMUL R77, R77, R14.reuse ;  /* 0x0000000e4d4d7220 */ /* 0x080fe20000400000 */
[----:B------:R-:W-:Y:S01]  /*4c50*/  F2FP.SATFINITE.E4M3.F32.PACK_AB_MERGE_C R81, RZ, R81, RZ ;  /* 0x00000051ff51723e */ /* 0x000fe200048070ff */
[----:B------:R0:W-:Y:S01]  /*4c60*/  @!P2 STG.E.U8 desc[UR20][R16.64+0x1], R5 ;  /* 0x000001051000a986 */ /* 0x0001e2000c101114 */
[----:B------:R-:W-:Y:S01]  /*4c70*/  ISETP.GE.AND P2, PT, R26, 0xa, PT ;  /* 0x0000000a1a00780c */ /* 0x000fe20003f46270 */
[----:B------:R-:W-:Y:S01]  /*4c80*/  FMUL R76, R76, R14 ;  /* 0x0000000e4c4c7220 */ /* 0x000fe20000400000 */
[----:B------:R-:W-:Y:S01]  /*4c90*/  F2FP.SATFINITE.E4M3.F32.PACK_AB_MERGE_C R25, RZ, R80, RZ ;  /* 0x00000050ff19723e */ /* 0x000fe200048070ff */
[----:B------:R-:W-:Y:S01]  /*4ca0*/  @!P3 STG.E.U8 desc[UR20][R18.64], R83 ;  /* 0x000000531200b986 */ /* 0x000fe2000c101114 */
[----:B------:R-:W-:Y:S01]  /*4cb0*/  ISETP.LT.OR P3, PT, R6, 0x1, !P1 ;  /* 0x000000010600780c */ /* 0x000fe20004f61670 */
[-C--:B------:R-:W-:Y:S01]  /*4cc0*/  FMUL R74, R74, R14.reuse ;  /* 0x0000000e4a4a7220 */ /* 0x080fe20000400000 */
[C---:B------:R-:W-:Y:S01]  /*4cd0*/  ISETP.LT.OR P5, PT, R6.reuse, 0x1, !P2 ;  /* 0x000000010600780c */ /* 0x040fe200057a1670 */
[-C--:B------:R-:W-:Y:S01]  /*4ce0*/  FMUL R75, R75, R14.reuse ;  /* 0x0000000e4b4b7220 */ /* 0x080fe20000400000 */
[----:B------:R-:W-:Y:S01]  /*4cf0*/  ISETP.LT.OR P1, PT, R6, 0x9, !P1 ;  /* 0x000000090600780c */ /* 0x000fe20004f21670 */
[-C--:B------:R-:W-:Y:S01]  /*4d00*/  FMUL R73, R73, R14.reuse ;  /* 0x0000000e49497220 */ /* 0x080fe20000400000 */
[----:B------:R-:W-:Y:S01]  /*4d10*/  F2FP.SATFINITE.E4M3.F32.PACK_AB_MERGE_C R79, RZ, R79, RZ ;  /* 0x0000004fff4f723e */ /* 0x000fe200048070ff */
[----:B------:R-:W-:Y:S01]  /*4d20*/  FMUL R72, R72, R14 ;  /* 0x0000000e48487220 */ /* 0x000fe20000400000 */
[----:B0-----:R-:W-:Y:S01]  /*4d30*/  F2FP.SATFINITE.E4M3.F32.PACK_AB_MERGE_C R5, RZ, R82, RZ ;  /* 0x00000052ff05723e */ /* 0x001fe200048070ff */
[-C--:B------:R-:W-:Y:S01]  /*4d40*/  FMUL R70, R70, R14.reuse ;  /* 0x0000000e46467220 */ /* 0x080fe20000400000 */
[----:B------:R-:W-:Y:S01]  /*4d50*/  ISETP.LT.OR P2, PT, R6, 0x9, !P2 ;  /* 0x000000090600780c */ /* 0x000fe20005741670 */
[----:B------:R-:W-:Y:S01]  /*4d60*/  FMUL R71, R71, R14 ;  /* 0x0000000e47477220 */ /* 0x000fe20000400000 */
[----:B------:R-:W-:Y:S01]  /*4d70*/  F2FP.SATFINITE.E4M3.F32.PACK_AB_MERGE_C R27, RZ, R78, RZ ;  /* 0x0000004eff1b723e */ /* 0x000fe200048070ff */
[----:B------:R0:W-:Y:S01]  /*4d80*/  @!P0 STG.E.U8 desc[UR20][R18.64+0x1], R5 ;  /* 0x0000010512008986 */ /* 0x0001e2000c101114 */
[C---:B------:R-:W-:Y:S01]  /*4d90*/  ISETP.GE.AND P0, PT, R26.reuse, 0x11, PT ;  /* 0x000000111a00780c */ /* 0x040fe20003f06270 */
[-C--:B------:R-:W-:Y:S01]  /*4da0*/  FMUL R69, R69, R14.reuse ;  /* 0x0000000e45457220 */ /* 0x080fe20000400000 */
[----:B------:R-:W-:Y:S01]  /*4db0*/  F2FP.SATFINITE.E4M3.F32.PACK_AB_MERGE_C R77, RZ, R77, RZ ;  /* 0x0000004dff4d723e */ /* 0x000fe200048070ff */
[----:B------:R-:W-:Y:S01]  /*4dc0*/  @!P3 STG.E.U8 desc[UR20][R16.64+0x8], R81 ;  /* 0x000008511000b986 */ /* 0x000fe2000c101114 */
[----:B------:R-:W-:Y:S01]  /*4dd0*/  ISETP.GE.AND P3, PT, R26, 0x12, PT ;  /* 0x000000121a00780c */ /* 0x000fe20003f66270 */
[-C--:B------:R-:W-:Y:S01]  /*4de0*/  FMUL R68, R68, R14.reuse ;  /* 0x0000000e44447220 */ /* 0x080fe20000400000 */
[----:B------:R-:W-:Y:S01]  /*4df0*/  F2FP.SATFINITE.E4M3.F32.PACK_AB_MERGE_C R75, RZ, R75, RZ ;  /* 0x0000004bff4b723e */ /* 0x000fe200048070ff */
[----:B------:R1:W-:Y:S01]  /*4e00*/  @!P5 STG.E.U8 desc[UR20][R16.64+0x9], R25 ;  /* 0x000009191000d986 */ /* 0x0003e2000c101114 */
[C---:B------:R-:W-:Y:S01]  /*4e10*/  ISETP.LT.OR P5, PT, R6.reuse, 0x1, !P3 ;  /* 0x000000010600780c */ /* 0x040fe20005fa1670 */
[-C--:B------:R-:W-:Y:S01]  /*4e20*/  FMUL R67, R67, R14.reuse ;  /* 0x0000000e43437220 */ /* 0x080fe20000400000 */
[C---:B------:R-:W-:Y:S01]  /*4e30*/  ISETP.LT.OR P3, PT, R6.reuse, 0x9, !P3 ;  /* 0x000000090600780c */ /* 0x040fe20005f61670 */
[----:B------:R-:W-:Y:S01]  /*4e40*/  @!P1 STG.E.U8 desc[UR20][R18.64+0x8], R79 ;  /* 0x0000084f12009986 */ /* 0x000fe2000c101114 */
[----:B------:R-:W-:Y:S01]  /*4e50*/  ISETP.LT.OR P1, PT, R6, 0x1, !P0 ;  /* 0x000000010600780c */ /* 0x000fe20004721670 */
[----:B------:R-:W-:Y:S01]  /*4e60*/  FMUL R66, R66, R14 ;  /* 0x0000000e42427220 */ /* 0x000fe20000400000 */
[----:B0-----:R-:W-:Y:S01]  /*4e70*/  F2FP.SATFINITE.E4M3.F32.PACK_AB_MERGE_C R5, RZ, R76, RZ ;  /* 0x0000004cff05723e */ /* 0x001fe200048070ff */
[----:B------:R-:W-:Y:S01]  /*4e80*/  @!P2 STG.E.U8 desc[UR20][R18.64+0x9], R27 ;  /* 0x0000091b1200a986 */ /* 0x000fe2000c101114 */
[----:B------:R-:W-:Y:S01]  /*4e90*/  ISETP.GE.AND P2, PT, R26, 0x19, PT ;  /* 0x000000191a00780c */ /* 0x000fe20003f46270 */
[-C--:B------:R-:W-:Y:S01]  /*4ea0*/  FMUL R65, R65, R14.reuse ;  /* 0x0000000e41417220 */ /* 0x080fe20000400000 */
[----:B------:R-:W-:Y:S01]  /*4eb0*/  ISETP.LT.OR P0, PT, R6, 0x9, !P0 ;  /* 0x000000090600780c */ /* 0x000fe20004701670 */
[----:B------:R-:W-:Y:S01]  /*4ec0*/  FMUL R64, R64, R14 ;  /* 0x0000000e40407220 */ /* 0x000fe20000400000 */
[----:B------:R-:W-:Y:S01]  /*4ed0*/  ISETP.LT.OR P6, PT, R6, 0x1, !P2 ;  /* 0x000000010600780c */ /* 0x000fe200057c1670 */
[----:B------:R0:W-:Y:S01]  /*4ee0*/  @!P5 STG.E.U8 desc[UR20][R16.64+0x11], R5 ;  /* 0x000011051000d986 */ /* 0x0001e2000c101114 */
[----:B-1----:R-:W-:Y:S01]  /*4ef0*/  F2FP.SATFINITE.E4M3.F32.PACK_AB_MERGE_C R25, RZ, R74, RZ ;  /* 0x0000004aff19723e */ /* 0x002fe200048070ff */
[-C--:B------:R-:W-:Y:S01]  /*4f00*/  FMUL R62, R62, R14.reuse ;  /* 0x0000000e3e3e7220 */ /* 0x080fe20000400000 */
[----:B------:R-:W-:Y:S01]  /*4f10*/  F2FP.SATFINITE.E4M3.F32.PACK_AB_MERGE_C R73, RZ, R73, RZ ;  /* 0x00000049ff49723e */ /* 0x000fe200048070ff */
[----:B------:R-:W-:Y:S01]  /*4f20*/  @!P1 STG.E.U8 desc[UR20][R16.64+0x10], R77 ;  /* 0x0000104d10009986 */ /* 0x000fe2000c101114 */
[----:B------:R-:W-:Y:S01]  /*4f30*/  ISETP.GE.AND P1, PT, R26, 0x1a, PT ;  /* 0x0000001a1a00780c */ /* 0x000fe20003f26270 */
[-C--:B------:R-:W-:Y:S01]  /*4f40*/  FMUL R63, R63, R14.reuse ;  /* 0x0000000e3f3f7220 */ /* 0x080fe20000400000 */
[C---:B------:R-:W-:Y:S01]  /*4f50*/  ISETP.LT.OR P2, PT, R6.reuse, 0x9, !P2 ;  /* 0x000000090600780c */ /* 0x040fe20005741670 */
[----:B------:R1:W-:Y:S01]  /*4f60*/  @!P3 STG.E.U8 desc[UR20][R18.64+0x11], R25 ;  /* 0x000011191200b986 */ /* 0x0003e2000c101114 */
[C---:B------:R-:W-:Y:S01]  /*4f70*/  ISETP.LT.OR P5, PT, R6.reuse, 0x1, !P1 ;  /* 0x000000010600780c */ /* 0x040fe20004fa1670 */
[----:B------:R-:W-:Y:S01]  /*4f80*/  FMUL R61, R61, R14 ;  /* 0x0000000e3d3d7220 */ /* 0x000fe20000400000 */
[----:B------:R-:W-:Y:S01]  /*4f90*/  ISETP.LT.OR P3, PT, R6, 0x9, !P1 ;  /* 0x000000090600780c */ /* 0x000fe20004f61670 */
[----:B------:R-:W-:Y:S01]  /*4fa0*/  @!P0 STG.E.U8 desc[UR20][R18.64+0x10], R75 ;  /* 0x0000104b12008986 */ /* 0x000fe2000c101114 */
[----:B0-----:R-:W-:Y:S01]  /*4fb0*/  F2FP.SATFINITE.E4M3.F32.PACK_AB_MERGE_C R5, RZ, R72, RZ ;  /* 0x00000048ff05723e */ /* 0x001fe200048070ff */
[-C--:B------:R-:W-:Y:S01]  /*4fc0*/  FMUL R60, R60, R14.reuse ;  /* 0x0000000e3c3c7220 */ /* 0x080fe20000400000 */
[C---:B------:R-:W-:Y:S01]  /*4fd0*/  ISETP.GE.AND P0, PT, R26.reuse, 0x21, PT ;  /* 0x000000211a00780c */ /* 0x040fe20003f06270 */
[----:B------:R-:W-:Y:S01]  /*4fe0*/  @!P6 STG.E.U8 desc[UR20][R16.64+0x18], R73 ;  /* 0x000018491000e986 */ /* 0x000fe2000c101114 */
[----:B------:R-:W-:Y:S01]  /*4ff0*/  ISETP.GE.AND P1, PT, R26, 0x22, PT ;  /* 0x000000221a00780c */ /* 0x000fe20003f26270 */
[-C--:B------:R-:W-:Y:S01]  /*5000*/  FMUL R59, R59, R14.reuse ;  /* 0x0000000e3b3b7220 */ /* 0x080fe20000400000 */
[----:B------:R-:W-:Y:S01]  /*5010*/  ISETP.LT.OR P6, PT, R6, 0x1, !P0 ;  /* 0x000000010600780c */ /* 0x000fe200047c1670 */
[----:B------:R-:W-:Y:S01]  /*5020*/  FMUL R58, R58, R14 ;  /* 0x0000000e3a3a7220 */ /* 0x000fe20000400000 */
[----:B-1----:R-:W-:Y:S01]  /*5030*/  F2FP.SATFINITE.E4M3.F32.PACK_AB_MERGE_C R25, RZ, R70, RZ ;  /* 0x00000046ff19723e */ /* 0x002fe200048070ff */
[----:B------:R0:W-:Y:S01]  /*5040*/  @!P5 STG.E.U8 desc[UR20][R16.64+0x19], R5 ;  /* 0x000019051000d986 */ /* 0x0001e2000c101114 */
[----:B------:R-:W-:Y:S01]  /*5050*/  ISETP.LT.OR P5, PT, R6, 0x1, !P1 ;  /* 0x000000010600780c */ /* 0x000fe20004fa1670 */
[-C--:B------:R-:W-:Y:S01]  /*5060*/  FMUL R57, R57, R14.reuse ;  /* 0x0000000e39397220 */ /* 0x080fe20000400000 */
[----:B------:R-:W-:Y:S01]  /*5070*/  F2FP.SATFINITE.E4M3.F32.PACK_AB_MERGE_C R71, RZ, R71, RZ ;  /* 0x00000047ff47723e */ /* 0x000fe200048070ff */
[----:B------:R1:W-:Y:S01]  /*5080*/  @!P3 STG.E.U8 desc[UR20][R18.64+0x19], R25 ;  /* 0x000019191200b986 */ /* 0x0003e2000c101114 */
[----:B------:R-:W-:Y:S01]  /*5090*/  F2FP.SATFINITE.E4M3.F32.PACK_AB_MERGE_C R69, RZ, R69, RZ ;  /* 0x00000045ff45723e */ /* 0x000fe200048070ff */
[----:B------:R-:W-:Y:S01]  /*50a0*/  FMUL R56, R56, R14 ;  /* 0x0000000e38387220 */ /* 0x000fe20000400000 */
[----:B------:R-:W-:Y:S01]  /*50b0*/  F2FP.SATFINITE.E4M3.F32.PACK_AB_MERGE_C R27, RZ, R68, RZ ;  /* 0x00000044ff1b723e */ /* 0x000fe200048070ff */
[----:B------:R-:W-:Y:S01]  /*50c0*/  @!P2 STG.E.U8 desc[UR20][R18.64+0x18], R71 ;  /* 0x000018471200a986 */ /* 0x000fe2000c101114 */
[----:B------:R-:W-:Y:S01]  /*50d0*/  ISETP.LT.OR P3, PT, R6, 0x9, !P1 ;  /* 0x000000090600780c */ /* 0x000fe20004f61670 */
[-C--:B------:R-:W-:Y:S01]  /*50e0*/  FMUL R23, R23, R14.reuse ;  /* 0x0000000e17177220 */ /* 0x080fe20000400000 */
[----:B------:R-:W-:Y:S01]  /*50f0*/  ISETP.GE.AND P2, PT, R26, 0x29, PT ;  /* 0x000000291a00780c */ /* 0x000fe20003f46270 */
[----:B------:R-:W-:Y:S01]  /*5100*/  @!P6 STG.E.U8 desc[UR20][R16.64+0x20], R69 ;  /* 0x000020451000e986 */ /* 0x000fe2000c101114 */
[----:B------:R-:W-:Y:S01]  /*5110*/  ISETP.LT.OR P0, PT, R6, 0x9, !P0 ;  /* 0x000000090600780c */ /* 0x000fe20004701670 */
[----:B------:R-:W-:Y:S01]  /*5120*/  FMUL R22, R22, R14 ;  /* 0x0000000e16167220 */ /* 0x000fe20000400000 */
[----:B------:R-:W-:Y:S01]  /*5130*/  ISETP.GE.AND P1, PT, R26, 0x2a, PT ;  /* 0x0000002a1a00780c */ /* 0x000fe20003f26270 */
[----:B------:R-:W-:Y:S01]  /*5140*/  @!P5 STG.E.U8 desc[UR20][R16.64+0x21], R27 ;  /* 0x0000211b1000d986 */ /* 0x000fe2000c101114 */
[----:B------:R-:W-:-:S02]  /*5150*/  ISETP.LT.OR P6, PT, R6, 0x1, !P2 ;  /* 0x000000010600780c */ /* 0x000fc400057c1670 */
[C---:B------:R-:W-:Y:S02]  /*5160*/  ISETP.LT.OR P5, PT, R6.reuse, 0x1, !P1 ;  /* 0x000000010600780c */ /* 0x040fe40004fa1670 */
[----:B------:R-:W-:Y:S02]  /*5170*/  F2FP.SATFINITE.E4M3.F32.PACK_AB_MERGE_C R67, RZ, R67, RZ ;  /* 0x00000043ff43723e */ /* 0x000fe400048070ff */
[----:B0-----:R-:W-:Y:S02]  /*5180*/  F2FP.SATFINITE.E4M3.F32.PACK_AB_MERGE_C R5, RZ, R66, RZ ;  /* 0x00000042ff05723e */ /* 0x001fe400048070ff */
[----:B------:R-:W-:Y:S01]  /*5190*/  F2FP.SATFINITE.E4M3.F32.PACK_AB_MERGE_C R65, RZ, R65, RZ ;  /* 0x00000041ff41723e */ /* 0x000fe200048070ff */
[----:B------:R-:W-:Y:S01]  /*51a0*/  @!P0 STG.E.U8 desc[UR20][R18.64+0x20], R67 ;  /* 0x0000204312008986 */ /* 0x000fe2000c101114 */
[----:B-1----:R-:W-:Y:S02]  /*51b0*/  F2FP.SATFINITE.E4M3.F32.PACK_AB_MERGE_C R25, RZ, R64, RZ ;  /* 0x00000040ff19723e */ /* 0x002fe400048070ff */
[C---:B------:R-:W-:Y:S01]  /*51c0*/  ISETP.LT.OR P1, PT, R6.reuse, 0x9, !P1 ;  /* 0x000000090600780c */ /* 0x040fe20004f21670 */
[----:B------:R0:W-:Y:S01]  /*51d0*/  @!P3 STG.E.U8 desc[UR20][R18.64+0x21], R5 ;  /* 0x000021051200b986 */ /* 0x0001e2000c101114 */
[----:B------:R-:W-:-:S02]  /*51e0*/  ISETP.LT.OR P2, PT, R6, 0x9, !P2 ;  /* 0x000000090600780c */ /* 0x000fc40005741670 */
[C---:B------:R-:W-:Y:S01]  /*51f0*/  ISETP.GE.AND P3, PT, R26.reuse, 0x31, PT ;  /* 0x000000311a00780c */ /* 0x040fe20003f66270 */
[----:B------:R-:W-:Y:S01]  /*5200*/  @!P6 STG.E.U8 desc[UR20][R16.64+0x28], R65 ;  /* 0x000028411000e986 */ /* 0x000fe2000c101114 */
[----:B------:R-:W-:Y:S02]  /*5210*/  ISETP.GE.AND P0, PT, R26, 0x32, PT ;  /* 0x000000321a00780c */ /* 0x000fe40003f06270 */
[----:B------:R-:W-:Y:S01]  /*5220*/  F2FP.SATFINITE.E4M3.F32.PACK_AB_MERGE_C R63, RZ, R63, RZ ;  /* 0x0000003fff3f723e */ /* 0x000fe200048070ff */
[----:B------:R1:W-:Y:S01]  /*5230*/  @!P5 STG.E.U8 desc[UR20][R16.64+0x29], R25 ;  /* 0x000029191000d986 */ /* 0x0003e2000c101114 */
[C---:B------:R-:W-:Y:S02]  /*5240*/  ISETP.LT.OR P5, PT, R6.reuse, 0x1, !P3 ;  /* 0x000000010600780c */ /* 0x040fe40005fa1670 */
[----:B------:R-:W-:Y:S02]  /*5250*/  ISETP.LT.OR P6, PT, R6, 0x1, !P0 ;  /* 0x000000010600780c */ /* 0x000fe400047c1670 */
[----:B0-----:R-:W-:Y:S01]  /*5260*/  F2FP.SATFINITE.E4M3.F32.PACK_AB_MERGE_C R5, RZ, R62, RZ ;  /* 0x0000003eff05723e */ /* 0x001fe200048070ff */
[----:B------:R-:W-:Y:S01]  /*5270*/  @!P2 STG.E.U8 desc[UR20][R18.64+0x28], R63 ;  /* 0x0000283f1200a986 */ /* 0x000fe2000c101114 */
[----:B------:R-:W-:-:S02]  /*5280*/  F2FP.SATFINITE.E4M3.F32.PACK_AB_MERGE_C R61, RZ, R61, RZ ;  /* 0x0000003dff3d723e */ /* 0x000fc400048070ff */
[----:B------:R-:W-:Y:S01]  /*5290*/  ISETP.GE.AND P2, PT, R26, 0x3a, PT ;  /* 0x0000003a1a00780c */ /* 0x000fe20003f46270 */
[----:B------:R0:W-:Y:S01]  /*52a0*/  @!P1 STG.E.U8 desc[UR20][R18.64+0x29], R5 ;  /* 0x0000290512009986 */ /* 0x0001e2000c101114 */
[----:B------:R-:W-:Y:S02]  /*52b0*/  ISETP.LT.OR P1, PT, R6, 0x9, !P3 ;  /* 0x000000090600780c */ /* 0x000fe40005f21670 */
[----:B-1----:R-:W-:Y:S01]  /*52c0*/  F2FP.SATFINITE.E4M3.F32.PACK_AB_MERGE_C R25, RZ, R60, RZ ;  /* 0x0000003cff19723e */ /* 0x002fe200048070ff */
[----:B------:R-:W-:Y:S01]  /*52d0*/  @!P5 STG.E.U8 desc[UR20][R16.64+0x30], R61 ;  /* 0x0000303d1000d986 */ /* 0x000fe2000c101114 */
[----:B------:R-:W-:Y:S02]  /*52e0*/  ISETP.GE.AND P3, PT, R26, 0x39, PT ;  /* 0x000000391a00780c */ /* 0x000fe40003f66270 */
[C---:B------:R-:W-:Y:S01]  /*52f0*/  ISETP.LT.OR P0, PT, R6.reuse, 0x9, !P0 ;  /* 0x000000090600780c */ /* 0x040fe20004701670 */
[----:B------:R1:W-:Y:S01]  /*5300*/  @!P6 STG.E.U8 desc[UR20][R16.64+0x31], R25 ;  /* 0x000031191000e986 */ /* 0x0003e2000c101114 */
[----:B------:R-:W-:-:S02]  /*5310*/  ISETP.LT.OR P5, PT, R6, 0x1, !P3 ;  /* 0x000000010600780c */ /* 0x000fc40005fa1670 */
[C---:B------:R-:W-:Y:S02]  /*5320*/  ISETP.LT.OR P6, PT, R6.reuse, 0x1, !P2 ;  /* 0x000000010600780c */ /* 0x040fe400057c1670 */
[C---:B------:R-:W-:Y:S02]  /*5330*/  ISETP.LT.OR P3, PT, R6.reuse, 0x9, !P3 ;  /* 0x000000090600780c */ /* 0x040fe40005f61670 */
[----:B------:R-:W-:Y:S02]  /*5340*/  ISETP.LT.OR P2, PT, R6, 0x9, !P2 ;  /* 0x000000090600780c */ /* 0x000fe40005741670 */
[----:B------:R-:W-:Y:S02]  /*5350*/  F2FP.SATFINITE.E4M3.F32.PACK_AB_MERGE_C R59, RZ, R59, RZ ;  /* 0x0000003bff3b723e */ /* 0x000fe400048070ff */
[----:B0-----:R-:W-:Y:S02]  /*5360*/  F2FP.SATFINITE.E4M3.F32.PACK_AB_MERGE_C R5, RZ, R58, RZ ;  /* 0x0000003aff05723e */ /* 0x001fe400048070ff */
[----:B------:R-:W-:Y:S01]  /*5370*/  F2FP.SATFINITE.E4M3.F32.PACK_AB_MERGE_C R57, RZ, R57, RZ ;  /* 0x00000039ff39723e */ /* 0x000fe200048070ff */
[----:B------:R0:W-:Y:S01]  /*5380*/  @!P1 STG.E.U8 desc[UR20][R18.64+0x30], R59 ;  /* 0x0000303b12009986 */ /* 0x0001e2000c101114 */
[----:B-1----:R-:W-:-:S02]  /*5390*/  F2FP.SATFINITE.E4M3.F32.PACK_AB_MERGE_C R25, RZ, R56, RZ ;  /* 0x00000038ff19723e */ /* 0x002fc400048070ff */
[----:B------:R-:W-:Y:S01]  /*53a0*/  F2FP.SATFINITE.E4M3.F32.PACK_AB_MERGE_C R23, RZ, R23, RZ ;  /* 0x00000017ff17723e */ /* 0x000fe200048070ff */
[----:B------:R0:W-:Y:S01]  /*53b0*/  @!P0 STG.E.U8 desc[UR20][R18.64+0x31], R5 ;  /* 0x0000310512008986 */ /* 0x0001e2000c101114 */
[----:B------:R-:W-:-:S03]  /*53c0*/  F2FP.SATFINITE.E4M3.F32.PACK_AB_MERGE_C R27, RZ, R22, RZ ;  /* 0x00000016ff1b723e */ /* 0x000fc600048070ff */
[----:B------:R0:W-:Y:S04]  /*53d0*/  @!P5 STG.E.U8 desc[UR20][R16.64+0x38], R57 ;  /* 0x000038391000d986 */ /* 0x0001e8000c101114 */
[----:B------:R0:W-:Y:S04]  /*53e0*/  @!P6 STG.E.U8 desc[UR20][R16.64+0x39], R25 ;  /* 0x000039191000e986 */ /* 0x0001e8000c101114 */
[----:B------:R0:W-:Y:S04]  /*53f0*/  @!P3 STG.E.U8 desc[UR20][R18.64+0x38], R23 ;  /* 0x000038171200b986 */ /* 0x0001e8000c101114 */
[----:B------:R0:W-:Y:S02]  /*5400*/  @!P2 STG.E.U8 desc[UR20][R18.64+0x39], R27 ;  /* 0x0000391b1200a986 */ /* 0x0001e4000c101114 */
.L_x_106:
[----:B------:R-:W-:Y:S05]  /*5410*/  BSYNC B0 ;  /* 0x0000000000007941 */ /* 0x000fea0003800000 */
.L_x_40:
[C---:B------:R-:W-:Y:S01]  /*5420*/  LEA R2, P0, R8.reuse, R2, 0x1 ;  /* 0x0000000208027211 */ /* 0x040fe200078008ff */
[----:B------:R-:W-:Y:S01]  /*5430*/  ULDC.64 UR6, c[0x0][0x650] ;  /* 0x0001940000067ab9 */ /* 0x000fe20000000a00 */
[----:B-----5:R-:W-:Y:S01]  /*5440*/  IMAD.U32 R4, RZ, RZ, UR16 ;  /* 0x00000010ff047e24 */ /* 0x020fe2000f8e00ff */
[----:B0-----:R-:W-:Y:S01]  /*5450*/  PRMT R16, RZ, 0x7610, R16 ;  /* 0x00007610ff107816 */ /* 0x001fe20000000010 */
[----:B------:R-:W-:Y:S01]  /*5460*/  IMAD.MOV.U32 R6, RZ, RZ, -0x1 ;  /* 0xffffffffff067424 */ /* 0x000fe200078e00ff */
[----:B------:R-:W-:Y:S01]  /*5470*/  LEA.HI.X R3, R8, R3, R0, 0x1, P0 ;  /* 0x0000000308037211 */ /* 0x000fe200000f0c00 */
[----:B------:R0:W-:Y:S01]  /*5480*/  SYNCS.ARRIVE.TRANS64.A1T0 RZ, [R4+UR23], RZ ;  /* 0x000000ff04ff79a7 */ /* 0x0001e20008100017 */
[----:B------:R-:W-:Y:S01]  /*5490*/  ISETP.GE.U32.AND P0, PT, R2, UR6, PT ;  /* 0x0000000602007c0c */ /* 0x000fe2000bf06070 */
[----:B------:R-:W-:-:S03]  /*54a0*/  IMAD.MOV.U32 R5, RZ, RZ, -0x1 ;  /* 0xffffffffff057424 */ /* 0x000fc600078e00ff */
[----:B------:R-:W-:Y:S01]  /*54b0*/  ISETP.GE.U32.AND.EX P0, PT, R3, UR7, PT, P0 ;  /* 0x0000000703007c0c */ /* 0x000fe2000bf06100 */
[----:B0-----:R-:W-:-:S12]  /*54c0*/  IMAD.MOV.U32 R4, RZ, RZ, -0x1 ;  /* 0xffffffffff047424 */ /* 0x001fd800078e00ff */
[----:B------:R-:W-:Y:S05]  /*54d0*/  @P0 BRA `(.L_x_107) ;  /* 0x0000000400600947 */ /* 0x000fea0003800000 */
[----:B------:R-:W0:Y:S01]  /*54e0*/  S2R R28, SR_CTAID.X ;  /* 0x00000000001c7919 */ /* 0x000e220000002500 */
[----:B------:R-:W5:Y:S01]  /*54f0*/  LDC.64 R22, c[0x0][0x628] ;  /* 0x00018a00ff167b82 */ /* 0x000f620000000a00 */
[----:B------:R-:W-:Y:S01]  /*5500*/  ULDC UR6, c[0x0][0x150] ;  /* 0x0000540000067ab9 */ /* 0x000fe20000000800 */
[----:B-1----:R-:W-:Y:S01]  /*5510*/  IMAD.MOV.U32 R18, RZ, RZ, R2 ;  /* 0x000000ffff127224 */ /* 0x002fe200078e0002 */
[----:B------:R-:W1:Y:S01]  /*5520*/  S2R R30, SR_CTAID.Y ;  /* 0x00000000001e7919 */ /* 0x000e620000002600 */
[----:B------:R-:W-:-:S04]  /*5530*/  IMAD.MOV.U32 R19, RZ, RZ, R3 ;  /* 0x000000ffff137224 */ /* 0x000fc800078e0003 */
[----:B------:R-:W1:Y:S08]  /*5540*/  LDC R31, c[0x0][0x144] ;  /* 0x00005100ff1f7b82 */ /* 0x000e700000000800 */
[----:B------:R-:W1:Y:S08]  /*5550*/  LDC R6, c[0x0][0x630] ;  /* 0x00018c00ff067b82 */ /* 0x000e700000000800 */
[----:B------:R-:W1:Y:S01]  /*5560*/  LDC.64 R26, c[0x0][0x620] ;  /* 0x00018800ff1a7b82 */ /* 0x000e620000000a00 */
[----:B-----5:R-:W-:-:S04]  /*5570*/  ISETP.NE.U32.AND P0, PT, R22, RZ, PT ;  /* 0x000000ff1600720c */ /* 0x020fc80003f05070 */
[----:B------:R-:W-:Y:S02]  /*5580*/  ISETP.NE.AND.EX P0, PT, R23, RZ, PT, P0 ;  /* 0x000000ff1700720c */ /* 0x000fe40003f05300 */
[----:B0-----:R-:W-:-:S05]  /*5590*/  I2FP.F32.U32 R4, R28 ;  /* 0x0000001c00047245 */ /* 0x001fca0000201000 */
[----:B------:R-:W-:-:S04]  /*55a0*/  FMUL R4, R4, UR6 ;  /* 0x0000000604047c20 */ /* 0x000fc80008400000 */
[----:B------:R0:W0:Y:S02]  /*55b0*/  F2I.U32.TRUNC.NTZ R29, R4 ;  /* 0x00000004001d7305 */ /* 0x000024000020f000 */
[----:B------:R-:W-:Y:S05]  /*55c0*/  @!P0 BRA `(.L_x_108) ;  /* 0x0000000000288947 */ /* 0x000fea0003800000 */
[----:B------:R-:W5:Y:S02]  /*55d0*/  LDC R5, c[0x0][0x634] ;  /* 0x00018d00ff057b82 */ /* 0x000f640000000800 */
[----:B-----5:R-:W-:-:S05]  /*55e0*/  IADD3 R19, P0, R2, R5, RZ ;  /* 0x0000000502137210 */ /* 0x020fca0007f1e0ff */
[----:B--234-:R-:W-:-:S04]  /*55f0*/  IMAD.X R25, RZ, RZ, R3, P0 ;  /* 0x000000ffff197224 */ /* 0x01cfc800000e0603 */
[----:B0-----:R-:W-:-:S04]  /*5600*/  IMAD.WIDE.U32 R4, R25, R22, RZ ;  /* 0x0000001619047225 */ /* 0x001fc800078e00ff */
[----:B------:R-:W-:-:S04]  /*5610*/  IMAD.WIDE.U32 R16, P0, R19, R23, R4 ;  /* 0x0000001713107225 */ /* 0x000fc80007800004 */
[----:B------:R-:W-:-:S04]  /*5620*/  IMAD.WIDE.U32 R4, R19, R22, RZ ;  /* 0x0000001613047225 */ /* 0x000fc800078e00ff */
[----:B------:R-:W-:Y:S01]  /*5630*/  IMAD.X R19, RZ, RZ, RZ, P0 ;  /* 0x000000ffff137224 */ /* 0x000fe200000e06ff */
[----:B------:R-:W-:Y:S01]  /*5640*/  IADD3 RZ, P0, R5, R16, RZ ;  /* 0x0000001005ff7210 */ /* 0x000fe20007f1e0ff */
[----:B------:R-:W-:-:S04]  /*5650*/  IMAD.MOV.U32 R18, RZ, RZ, R17 ;  /* 0x000000ffff127224 */ /* 0x000fc800078e0011 */
[----:B------:R-:W-:-:S08]  /*5660*/  IMAD.WIDE.U32.X R18, R25, R23, R18, P0 ;  /* 0x0000001719127225 */ /* 0x000fd000000e0412 */
.L_x_108:
[-CC-:B-1234-:R-:W-:Y:S01]  /*5670*/  SHF.R.U64 R24, R18, R6.reuse, R19.reuse ;  /* 0x0000000612187219 */ /* 0x19efe20000001213 */
[----:B------:R-:W1:Y:S01]  /*5680*/  LDC.64 R34, c[0x0][0x640] ;  /* 0x00019000ff227b82 */ /* 0x000e620000000a00 */
[----:B0-----:R-:W-:Y:S01]  /*5690*/  SHF.R.U32.HI R4, RZ, R6, R19 ;  /* 0x00000006ff047219 */ /* 0x001fe20000011613 */
[----:B------:R-:W-:Y:S01]  /*56a0*/  IMAD.MOV R29, RZ, RZ, -R29 ;  /* 0x000000ffff1d7224 */ /* 0x000fe200078e0a1d */
[----:B------:R-:W-:Y:S01]  /*56b0*/  IADD3 R17, P0, RZ, -R24, RZ ;  /* 0x80000018ff117210 */ /* 0x000fe20007f1e0ff */
[----:B------:R-:W-:Y:S01]  /*56c0*/  ULDC UR6, c[0x0][0x154] ;  /* 0x0000550000067ab9 */ /* 0x000fe20000000800 */
[----:B------:R-:W-:Y:S02]  /*56d0*/  IMAD.MOV.U32 R19, RZ, RZ, 0x1 ;  /* 0x00000001ff137424 */ /* 0x000fe400078e00ff */
[----:B------:R-:W-:Y:S01]  /*56e0*/  IMAD R29, R31, R29, R28 ;  /* 0x0000001d1f1d7224 */ /* 0x000fe200078e021c */
[----:B------:R-:W0:Y:S01]  /*56f0*/  LDC R16, c[0x0][0x618] ;  /* 0x00018600ff107b82 */ /* 0x000e220000000800 */
[----:B------:R-:W-:-:S04]  /*5700*/  IMAD.X R5, RZ, RZ, ~R4, P0 ;  /* 0x000000ffff057224 */ /* 0x000fc800000e0e04 */
[-C--:B------:R-:W-:Y:S02]  /*5710*/  IMAD R6, R5, R26.reuse, RZ ;  /* 0x0000001a05067224 */ /* 0x080fe400078e02ff */
[C---:B------:R-:W-:Y:S01]  /*5720*/  IMAD.WIDE.U32 R4, R17.reuse, R26, R2 ;  /* 0x0000001a11047225 */ /* 0x040fe200078e0002 */
[----:B------:R-:W2:Y:S03]  /*5730*/  LDC R18, c[0x0][0x608] ;  /* 0x00018200ff127b82 */ /* 0x000ea60000000800 */
[----:B------:R-:W-:Y:S01]  /*5740*/  IMAD R17, R17, R27, R6 ;  /* 0x0000001b11117224 */ /* 0x000fe200078e0206 */
[----:B------:R-:W-:-:S03]  /*5750*/  I2FP.F32.U32 R6, R30 ;  /* 0x0000001e00067245 */ /* 0x000fc60000201000 */
[----:B------:R-:W-:Y:S01]  /*5760*/  IMAD.IADD R5, R5, 0x1, R17 ;  /* 0x0000000105057824 */ /* 0x000fe200078e0211 */
[----:B------:R-:W3:Y:S01]  /*5770*/  LDC R32, c[0x0][0x658] ;  /* 0x00019600ff207b82 */ /* 0x000ee20000000800 */
[----:B-1----:R-:W-:Y:S01]  /*5780*/  ISETP.NE.U32.AND P0, PT, R34, RZ, PT ;  /* 0x000000ff2200720c */ /* 0x002fe20003f05070 */
[----:B------:R-:W-:-:S03]  /*5790*/  IMAD.MOV.U32 R17, RZ, RZ, -0x1 ;  /* 0xffffffffff117424 */ /* 0x000fc600078e00ff */
[----:B------:R-:W-:-:S03]  /*57a0*/  ISETP.NE.AND.EX P0, PT, R35, RZ, PT, P0 ;  /* 0x000000ff2300720c */ /* 0x000fc60003f05300 */
[----:B------:R-:W1:Y:S01]  /*57b0*/  LDC R27, c[0x0][0x148] ;  /* 0x00005200ff1b7b82 */ /* 0x000e620000000800 */
[-CC-:B0-----:R-:W-:Y:S02]  /*57c0*/  SHF.R.U64 R22, R4, R16.reuse, R5.reuse ;  /* 0x0000001004167219 */ /* 0x181fe40000001205 */
[----:B------:R-:W-:Y:S01]  /*57d0*/  SHF.R.U32.HI R5, RZ, R16, R5 ;  /* 0x00000010ff057219 */ /* 0x000fe20000011605 */
[----:B------:R-:W-:-:S04]  /*57e0*/  FMUL R16, R6, UR6 ;  /* 0x0000000606107c20 */ /* 0x000fc80008400000 */
[----:B------:R-:W0:Y:S01]  /*57f0*/  LDC R28, c[0x0][0x600] ;  /* 0x00018000ff1c7b82 */ /* 0x000e220000000800 */
[----:B------:R4:W0:Y:S01]  /*5800*/  F2I.U32.TRUNC.NTZ R25, R16 ;  /* 0x0000001000197305 */ /* 0x000822000020f000 */
[-CC-:B--2---:R-:W-:Y:S02]  /*5810*/  SHF.R.U64 R6, R22, R18.reuse, R5.reuse ;  /* 0x0000001216067219 */ /* 0x184fe40000001205 */
[----:B------:R-:W-:-:S04]  /*5820*/  SHF.R.U32.HI R5, RZ, R18, R5 ;  /* 0x00000012ff057219 */ /* 0x000fc80000011605 */
[----:B------:R-:W2:Y:S01]  /*5830*/  LDC R33, c[0x0][0x648] ;  /* 0x00019200ff217b82 */ /* 0x000ea20000000800 */
[-CC-:B---3--:R-:W-:Y:S02]  /*5840*/  SHF.R.U64 R26, R6, R32.reuse, R5.reuse ;  /* 0x00000020061a7219 */ /* 0x188fe40000001205 */
[-C--:B------:R-:W-:Y:S02]  /*5850*/  SHF.L.U32 R17, R17, R32.reuse, RZ ;  /* 0x0000002011117219 */ /* 0x080fe400000006ff */
[-C--:B------:R-:W-:Y:S01]  /*5860*/  SHF.R.U32.HI R5, RZ, R32.reuse, R5 ;  /* 0x00000020ff057219 */ /* 0x080fe20000011605 */
[----:B------:R-:W-:Y:S01]  /*5870*/  IMAD.MOV.U32 R4, RZ, RZ, R26 ;  /* 0x000000ffff047224 */ /* 0x000fe200078e001a */
[----:B------:R-:W-:Y:S01]  /*5880*/  SHF.L.U32 R32, R19, R32, RZ ;  /* 0x0000002013207219 */ /* 0x000fe200000006ff */
[----:B------:R-:W3:Y:S01]  /*5890*/  LDC R36, c[0x0][0x638] ;  /* 0x00018e00ff247b82 */ /* 0x000ee20000000800 */
[----:B------:R-:W-:-:S07]  /*58a0*/  LOP3.LUT R31, RZ, R17, RZ, 0x33, !PT ;  /* 0x00000011ff1f7212 */ /* 0x000fce00078e33ff */
[----:B------:R-:W0:Y:S01]  /*58b0*/  LDC R37, c[0x0][0x610] ;  /* 0x00018400ff257b82 */ /* 0x000e220000000800 */
[----:B----4-:R-:W-:Y:S05]  /*58c0*/  @!P0 BRA `(.L_x_109) ;  /* 0x0000000000288947 */ /* 0x010fea0003800000 */
[----:B------:R-:W4:Y:S02]  /*58d0*/  LDC R19, c[0x0][0x64c] ;  /* 0x00019300ff137b82 */ /* 0x000f240000000800 */
[----:B----4-:R-:W-:-:S05]  /*58e0*/  IADD3 R19, P0, R26, R19, RZ ;  /* 0x000000131a137210 */ /* 0x010fca0007f1e0ff */
        /* <DEDUP_REMOVED lines=8> */
.L_x_109:
[----:B--2---:R-:W-:Y:S01]  /*5970*/  SHF.R.U64 R4, R4, R33, R5 ;  /* 0x0000002104047219 */ /* 0x004fe20000001205 */
[----:B0-----:R-:W-:Y:S01]  /*5980*/  VIADD R19, R28, 0xffffffff ;  /* 0xffffffff1c137836 */ /* 0x001fe20000000000 */
[----:B------:R-:W-:Y:S01]  /*5990*/  LOP3.LUT R17, R6, R31, RZ, 0xc0, !PT ;  /* 0x0000001f06117212 */ /* 0x000fe200078ec0ff */
[----:B------:R-:W-:Y:S02]  /*59a0*/  IMAD.MOV R25, RZ, RZ, -R25 ;  /* 0x000000ffff197224 */ /* 0x000fe400078e0a19 */
[----:B------:R-:W-:Y:S02]  /*59b0*/  IMAD.MOV R5, RZ, RZ, -R4 ;  /* 0x000000ffff057224 */ /* 0x000fe400078e0a04 */
[----:B------:R-:W-:Y:S01]  /*59c0*/  IMAD R6, R32, R4, R17 ;  /* 0x0000000420067224 */ /* 0x000fe200078e0211 */
[----:B------:R-:W-:Y:S01]  /*59d0*/  LOP3.LUT R17, R22, R19, RZ, 0xc0, !PT ;  /* 0x0000001316117212 */ /* 0x000fe200078ec0ff */
[----:B-1----:R-:W-:Y:S02]  /*59e0*/  @P4 IMAD R29, R27, R25, R30 ;  /* 0x000000191b1d4224 */ /* 0x002fe400078e021e */
[----:B---3--:R-:W-:-:S02]  /*59f0*/  IMAD R4, R5, R36, R26 ;  /* 0x0000002405047224 */ /* 0x008fc400078e021a */
[----:B------:R-:W-:Y:S02]  /*5a00*/  IMAD R6, R6, R37, R29 ;  /* 0x0000002506067224 */ /* 0x000fe400078e021d */
[----:B------:R-:W-:Y:S02]  /*5a10*/  IMAD R5, R4, R28, R17 ;  /* 0x0000001c04057224 */ /* 0x000fe400078e0211 */
[----:B------:R-:W-:-:S03]  /*5a20*/  IMAD.MOV.U32 R16, RZ, RZ, 0x1 ;  /* 0x00000001ff107424 */ /* 0x000fc600078e00ff */
[----:B------:R-:W-:Y:S02]  /*5a30*/  SEL R4, R5, R6, !P4 ;  /* 0x0000000605047207 */ /* 0x000fe40006000000 */
[----:B------:R-:W-:Y:S01]  /*5a40*/  SEL R6, R6, R5, !P4 ;  /* 0x0000000506067207 */ /* 0x000fe20006000000 */
[----:B------:R-:W-:-:S07]  /*5a50*/  IMAD.MOV.U32 R5, RZ, RZ, R24 ;  /* 0x000000ffff057224 */ /* 0x000fce00078e0018 */
.L_x_107:
[----:B------:R-:W-:Y:S02]  /*5a60*/  LOP3.LUT P0, RZ, R16, 0xff, RZ, 0xc0, !PT ;  /* 0x000000ff10ff7812 */ /* 0x000fe4000780c0ff */
[----:B------:R-:W-:-:S11]  /*5a70*/  LOP3.LUT R87, R87, 0x1, RZ, 0x3c, !PT ;  /* 0x0000000157577812 */ /* 0x000fd600078e3cff */
[----:B------:R-:W-:Y:S05]  /*5a80*/  @P0 BRA `(.L_x_110) ;  /* 0xffffffbc00d80947 */ /* 0x000fea000383ffff */
[----:B------:R-:W-:Y:S05]  /*5a90*/  EXIT ;  /* 0x000000000000794d */ /* 0x000fea0003800000 */
.L_x_18:
[----:B------:R-:W-:-:S08]  /*5aa0*/  ISETP.NE.AND P0, PT, R18, RZ, PT ;  /* 0x000000ff1200720c */ /* 0x000fd00003f05270 */
[----:B--23-5:R-:W0:-:S00]  /*5ab0*/  USETMAXREG.DEALLOC.CTAPOOL 0x28 ;  /* 0x00000028000079c8 */ /* 0x02ce0000080e0500 */
[----:B------:R-:W-:Y:S05]  /*5ac0*/  @P0 EXIT ;  /* 0x000000000000094d */ /* 0x000fea0003800000 */
[----:B0-----:R-:W-:Y:S01]  /*5ad0*/  LOP3.LUT P0, RZ, R20, 0xff, RZ, 0xc0, !PT ;  /* 0x000000ff14ff7812 */ /* 0x001fe2000780c0ff */
[----:B------:R-:W-:Y:S02]  /*5ae0*/  IMAD.MOV.U32 R13, RZ, RZ, 0x1 ;  /* 0x00000001ff0d7424 */ /* 0x000fe400078e00ff */
[----:B------:R-:W-:-:S10]  /*5af0*/  IMAD.MOV.U32 R12, RZ, RZ, RZ ;  /* 0x000000ffff0c7224 */ /* 0x000fd400078e00ff */
[----:B------:R-:W-:Y:S05]  /*5b00*/  @!P0 BRA `(.L_x_111) ;  /* 0x0000000c00708947 */ /* 0x000fea0003800000 */
[----:B------:R-:W0:Y:S01]  /*5b10*/  S2UR UR9, SR_CgaCtaId ;  /* 0x00000000000979c3 */ /* 0x000e220000008800 */
[----:B------:R-:W-:Y:S01]  /*5b20*/  UMOV UR14, 0x1 ;  /* 0x00000001000e7882 */ /* 0x000fe20000000000 */
[----:B------:R-:W-:Y:S01]  /*5b30*/  LOP3.LUT P0, RZ, R11, 0x1f, RZ, 0xc0, !PT ;  /* 0x0000001f0bff7812 */ /* 0x000fe2000780c0ff */
[----:B------:R-:W-:Y:S01]  /*5b40*/  ULDC UR5, c[0x0][0x658] ;  /* 0x0001960000057ab9 */ /* 0x000fe20000000800 */
[----:B------:R-:W-:Y:S01]  /*5b50*/  UMOV UR7, 0xffffffff ;  /* 0xffffffff00077882 */ /* 0x000fe20000000000 */
[----:B------:R-:W-:Y:S01]  /*5b60*/  BSSY B0, `(.L_x_111) ;  /* 0x00000d6000007945 */ /* 0x000fe20003800000 */
[----:B------:R-:W-:Y:S01]  /*5b70*/  USHF.L.U32 UR7, UR7, UR5, URZ ;  /* 0x0000000507077299 */ /* 0x000fe2000800063f */
[C---:B------:R-:W-:Y:S01]  /*5b80*/  ISETP.NE.AND P2, PT, R10.reuse, RZ, PT ;  /* 0x000000ff0a00720c */ /* 0x040fe20003f45270 */
[----:B------:R-:W-:Y:S01]  /*5b90*/  IMAD.MOV.U32 R15, RZ, RZ, 0x1 ;  /* 0x00000001ff0f7424 */ /* 0x000fe200078e00ff */
[----:B------:R-:W-:Y:S01]  /*5ba0*/  ISETP.NE.OR P0, PT, R10, RZ, !P0 ;  /* 0x000000ff0a00720c */ /* 0x000fe20004705670 */
[----:B------:R-:W-:Y:S01]  /*5bb0*/  IMAD.MOV.U32 R13, RZ, RZ, 0x1 ;  /* 0x00000001ff0d7424 */ /* 0x000fe200078e00ff */
[----:B------:R-:W-:Y:S01]  /*5bc0*/  LOP3.LUT R14, R7, 0x2, RZ, 0xfc, !PT ;  /* 0x00000002070e7812 */ /* 0x000fe200078efcff */
[----:B------:R-:W-:Y:S01]  /*5bd0*/  IMAD.MOV.U32 R12, RZ, RZ, RZ ;  /* 0x000000ffff0c7224 */ /* 0x000fe200078e00ff */
[----:B------:R-:W-:Y:S01]  /*5be0*/  ULDC UR4, c[0x0][0x600] ;  /* 0x0001800000047ab9 */ /* 0x000fe20000000800 */
[----:B------:R-:W-:Y:S01]  /*5bf0*/  UMOV UR19, 0x11 ;  /* 0x0000001100137882 */ /* 0x000fe20000000000 */
[----:B------:R-:W-:-:S02]  /*5c00*/  UIADD3 UR25, UR13, 0x1, URZ ;  /* 0x000000010d197890 */ /* 0x000fc4000fffe03f */
[----:B------:R-:W-:Y:S02]  /*5c10*/  UIADD3 UR4, UR4, -0x1, URZ ;  /* 0xffffffff04047890 */ /* 0x000fe4000fffe03f */
[----:B------:R-:W-:Y:S02]  /*5c20*/  USHF.L.U32 UR5, UR14, UR5, URZ ;  /* 0x000000050e057299 */ /* 0x000fe4000800063f */
[----:B------:R-:W-:Y:S01]  /*5c30*/  ULOP3.LUT UR7, URZ, UR7, URZ, 0x33, !UPT ;  /* 0x000000073f077292 */ /* 0x000fe2000f8e333f */
[----:B------:R-:W-:Y:S01]  /*5c40*/  ULDC.64 UR26, c[0x0][0x198] ;  /* 0x00006600001a7ab9 */ /* 0x000fe20000000a00 */
[----:B0-----:R-:W-:Y:S02]  /*5c50*/  USHF.R.U32.HI UR28, URZ, 0x2, UR9 ;  /* 0x000000023f1c7899 */ /* 0x001fe40008011609 */
[----:B------:R-:W-:Y:S02]  /*5c60*/  ULOP3.LUT UR8, UR9, 0x3, URZ, 0xc0, !UPT ;  /* 0x0000000309087892 */ /* 0x000fe4000f8ec03f */
[----:B------:R-:W-:-:S02]  /*5c70*/  USHF.L.U32 UR6, UR9, 0x4, URZ ;  /* 0x0000000409067899 */ /* 0x000fc4000800063f */
[----:B------:R-:W-:Y:S02]  /*5c80*/  USHF.L.U32 UR29, UR9, 0xa, URZ ;  /* 0x0000000a091d7899 */ /* 0x000fe4000800063f */
[----:B------:R-:W-:Y:S02]  /*5c90*/  ULOP3.LUT UR9, UR9, 0xfffffffc, URZ, 0xc0, !UPT ;  /* 0xfffffffc09097892 */ /* 0x000fe4000f8ec03f */
[----:B------:R-:W-:Y:S02]  /*5ca0*/  UISETP.GT.U32.AND UP0, UPT, UR8, 0xffff, UPT ;  /* 0x0000ffff0800788c */ /* 0x000fe4000bf04070 */
[----:B------:R-:W-:Y:S02]  /*5cb0*/  ULOP3.LUT UR11, UR9, 0x1, URZ, 0xfc, !UPT ;  /* 0x00000001090b7892 */ /* 0x000fe4000f8efc3f */
[----:B------:R-:W-:Y:S02]  /*5cc0*/  ULOP3.LUT UR12, UR9, 0x2, URZ, 0xfc, !UPT ;  /* 0x00000002090c7892 */ /* 0x000fe4000f8efc3f */
[----:B------:R-:W-:-:S02]  /*5cd0*/  USHF.L.U32 UR10, UR14, UR9, URZ ;  /* 0x000000090e0a7299 */ /* 0x000fc4000800063f */
[----:B------:R-:W-:Y:S02]  /*5ce0*/  ULOP3.LUT UR9, UR9, 0x3, URZ, 0xfc, !UPT ;  /* 0x0000000309097892 */ /* 0x000fe4000f8efc3f */
[----:B------:R-:W-:Y:S02]  /*5cf0*/  USHF.L.U32 UR11, UR14, UR11, URZ ;  /* 0x0000000b0e0b7299 */ /* 0x000fe4000800063f */
[----:B------:R-:W-:Y:S02]  /*5d00*/  USHF.L.U32 UR12, UR14, UR12, URZ ;  /* 0x0000000c0e0c7299 */ /* 0x000fe4000800063f */
[----:B------:R-:W-:Y:S02]  /*5d10*/  USEL UR8, UR8, 0xffff, !UP0 ;  /* 0x0000ffff08087887 */ /* 0x000fe4000c000000 */
[----:B------:R-:W-:Y:S02]  /*5d20*/  USHF.L.U32 UR9, UR14, UR9, URZ ;  /* 0x000000090e097299 */ /* 0x000fe4000800063f */
[----:B------:R-:W-:-:S02]  /*5d30*/  ULOP3.LUT UR10, UR12, UR10, UR11, 0xfe, !UPT ;  /* 0x0000000a0c0a7292 */ /* 0x000fc4000f8efe0b */
[----:B------:R-:W-:Y:S02]  /*5d40*/  ULOP3.LUT UR8, UR8, 0xffff, URZ, 0xc0, !UPT ;  /* 0x0000ffff08087892 */ /* 0x000fe4000f8ec03f */
[----:B------:R-:W-:Y:S02]  /*5d50*/  ULOP3.LUT UR6, UR6, 0x30, URZ, 0xc0, !UPT ;  /* 0x0000003006067892 */ /* 0x000fe4000f8ec03f */
[----:B------:R-:W-:Y:S02]  /*5d60*/  ULOP3.LUT UR18, UR10, UR9, URZ, 0xfc, !UPT ;  /* 0x000000090a127292 */ /* 0x000fe4000f8efc3f */
[----:B------:R-:W-:-:S12]  /*5d70*/  USHF.L.U32 UR19, UR19, UR8, URZ ;  /* 0x0000000813137299 */ /* 0x000fd8000800063f */
.L_x_123:
[----:B------:R-:W-:-:S03]  /*5d80*/  UMOV UR8, 0xffffffff ;  /* 0xffffffff00087882 */ /* 0x000fc60000000000 */
[----:B------:R-:W-:Y:S05]  /*5d90*/  BRA.DIV UR8, `(.L_x_112) ;  /* 0x0000001e084c7947 */ /* 0x000fea000b800000 */
[----:B------:R-:W-:-:S13]  /*5da0*/  ELECT P1, URZ, PT ;  /* 0x00000000003f782f */ /* 0x000fda0003820000 */
.L_x_160:
[----:B------:R-:W0:Y:S01]  /*5db0*/  LDC R10, c[0x0][0x28c] ;  /* 0x0000a300ff0a7b82 */ /* 0x000e220000000800 */
[----:B------:R-:W-:Y:S01]  /*5dc0*/  BSSY B1, `(.L_x_113) ;  /* 0x000003c000017945 */ /* 0x000fe20003800000 */
[----:B0-----:R-:W-:-:S13]  /*5dd0*/  ISETP.LT.OR P1, PT, R10, 0x1, !P1 ;  /* 0x000000010a00780c */ /* 0x001fda0004f21670 */
[----:B------:R-:W-:Y:S05]  /*5de0*/  @P1 BRA `(.L_x_114) ;  /* 0x0000000000e41947 */ /* 0x000fea0003800000 */
[----:B------:R-:W-:Y:S01]  /*5df0*/  LEA R10, R6, UR28, 0x1 ;  /* 0x0000001c060a7c11 */ /* 0x000fe2000f8e08ff */
[----:B------:R-:W-:Y:S01]  /*5e00*/  IMAD.MOV.U32 R18, RZ, RZ, RZ ;  /* 0x000000ffff127224 */ /* 0x000fe200078e00ff */
[----:B------:R-:W-:Y:S01]  /*5e10*/  LEA R16, R4, UR6, 0x6 ;  /* 0x0000000604107c11 */ /* 0x000fe2000f8e30ff */
[----:B------:R-:W-:Y:S02]  /*5e20*/  IMAD.U32 R20, RZ, RZ, UR25 ;  /* 0x00000019ff147e24 */ /* 0x000fe4000f8e00ff */
[----:B------:R-:W-:Y:S02]  /*5e30*/  IMAD.MOV.U32 R4, RZ, RZ, R13 ;  /* 0x000000ffff047224 */ /* 0x000fe400078e000d */
[----:B------:R-:W-:Y:S02]  /*5e40*/  IMAD.MOV.U32 R6, RZ, RZ, R12 ;  /* 0x000000ffff067224 */ /* 0x000fe400078e000c */
[----:B------:R-:W-:-:S07]  /*5e50*/  IMAD.SHL.U32 R17, R10, 0x20, RZ ;  /* 0x000000200a117824 */ /* 0x000fce00078e00ff */
.L_x_118:
[----:B------:R-:W0:Y:S01]  /*5e60*/  S2R R11, SR_CgaCtaId ;  /* 0x00000000000b7919 */ /* 0x000e220000008800 */
[----:B------:R-:W-:-:S04]  /*5e70*/  MOV R10, 0x400 ;  /* 0x00000400000a7802 */ /* 0x000fc80000000f00 */
[----:B0-----:R-:W-:Y:S02]  /*5e80*/  LEA R21, R11, R10, 0x18 ;  /* 0x0000000a0b157211 */ /* 0x001fe400078ec0ff */
[----:B------:R-:W-:Y:S01]  /*5e90*/  SHF.L.U32 R10, R4, 0x1f, RZ ;  /* 0x0000001f040a7819 */ /* 0x000fe200000006ff */
[----:B------:R-:W0:Y:S02]  /*5ea0*/  @!P2 LDC R11, c[0x0][0x500] ;  /* 0x00014000ff0bab82 */ /* 0x000e240000000800 */
[----:B------:R-:W-:-:S04]  /*5eb0*/  IMAD R19, R6, 0x8, R21 ;  /* 0x0000000806137824 */ /* 0x000fc800078e0215 */
[----:B------:R-:W1:Y:S02]  /*5ec0*/  SYNCS.PHASECHK.TRANS64.TRYWAIT P1, [R19+URZ+0xe0], R10 ;  /* 0x0000e00a130075a7 */ /* 0x000e64000802017f */
[----:B-1----:R-:W-:Y:S05]  /*5ed0*/  @!P1 BRA `(.L_x_115) ;  /* 0x0000001c001c9947 */ /* 0x002fea0003800000 */
.L_x_161:
[----:B-1----:R-:W-:Y:S01]  /*5ee0*/  PRMT R10, R14, 0x9910, RZ ;  /* 0x000099100e0a7816 */ /* 0x002fe200000000ff */
[----:B0-----:R0:W-:Y:S03]  /*5ef0*/  @!P2 SYNCS.ARRIVE.TRANS64 RZ, [R19+URZ], R11 ;  /* 0x0000000b13ffa9a7 */ /* 0x0011e6000800003f */
[----:B------:R-:W-:-:S13]  /*5f00*/  ISETP.NE.AND P1, PT, R10, 0x2, PT ;  /* 0x000000020a00780c */ /* 0x000fda0003f25270 */
[----:B0-----:R-:W-:Y:S05]  /*5f10*/  @P1 BRA `(.L_x_116) ;  /* 0x0000000000041947 */ /* 0x001fea0003800000 */
[----:B------:R-:W-:Y:S01]  /*5f20*/  BPT.TRAP 0x1 ;  /* 0x000000040000795c */ /* 0x000fe20000300000 */
.L_x_116:
[----:B------:R-:W-:Y:S05]  /*5f30*/  @P0 BRA `(.L_x_117) ;  /* 0x0000000000040947 */ /* 0x000fea0003800000 */
[----:B------:R-:W-:Y:S01]  /*5f40*/  BPT.TRAP 0x1 ;  /* 0x000000040000795c */ /* 0x000fe20000300000 */
.L_x_117:
[----:B------:R-:W-:Y:S01]  /*5f50*/  R2UR UR8, R6 ;  /* 0x00000000060872ca */ /* 0x000fe200000e0000 */
[----:B------:R-:W-:Y:S01]  /*5f60*/  VIADD R20, R20, 0xffffffff ;  /* 0xffffffff14147836 */ /* 0x000fe20000000000 */
[----:B------:R-:W-:Y:S01]  /*5f70*/  R2UR UR22, R21 ;  /* 0x00000000151672ca */ /* 0x000fe200000e0000 */
[----:B------:R-:W-:Y:S01]  /*5f80*/  UIADD3 UR14, UP0, UR26, 0xf0, URZ ;  /* 0x000000f01a0e7890 */ /* 0x000fe2000ff1e03f */
[----:B------:R-:W-:Y:S01]  /*5f90*/  R2UR UR23, R17 ;  /* 0x00000000111772ca */ /* 0x000fe200000e0000 */
[----:B------:R-:W-:Y:S01]  /*5fa0*/  UIADD3 UR32, UP1, UR26, 0x1f0, URZ ;  /* 0x000001f01a207890 */ /* 0x000fe2000ff3e03f */
[----:B------:R-:W-:Y:S01]  /*5fb0*/  R2UR UR9, R19 ;  /* 0x00000000130972ca */ /* 0x000fe200000e0000 */
[----:B------:R-:W-:Y:S01]  /*5fc0*/  UIADD3.X UR15, URZ, UR27, URZ, UP0, !UPT ;  /* 0x0000001b3f0f7290 */ /* 0x000fe200087fe43f */
[----:B------:R-:W-:Y:S01]  /*5fd0*/  R2UR UR10, R18 ;  /* 0x00000000120a72ca */ /* 0x000fe200000e0000 */
[----:B------:R-:W-:Y:S01]  /*5fe0*/  UPRMT UR20, URZ, 0x5410, UR19 ;  /* 0x000054103f147896 */ /* 0x000fe20008000013 */
[----:B------:R-:W-:Y:S01]  /*5ff0*/  R2UR UR12, R5 ;  /* 0x00000000050c72ca */ /* 0x000fe200000e0000 */
[----:B------:R-:W-:Y:S01]  /*6000*/  VIADD R6, R6, 0x1 ;  /* 0x0000000106067836 */ /* 0x000fe20000000000 */
[----:B------:R-:W-:Y:S01]  /*6010*/  R2UR UR24, R16 ;  /* 0x00000000101872ca */ /* 0x000fe200000e0000 */
[----:B------:R-:W-:Y:S01]  /*6020*/  USHF.L.U32 UR8, UR8, 0xc, URZ ;  /* 0x0000000c08087899 */ /* 0x000fe2000800063f */
[----:B------:R-:W-:Y:S01]  /*6030*/  ISETP.GT.AND P3, PT, R20, 0x1, PT ;  /* 0x000000011400780c */ /* 0x000fe20003f64270 */
[----:B------:R-:W-:Y:S01]  /*6040*/  UPRMT UR30, URZ, 0x5410, UR18 ;  /* 0x000054103f1e7896 */ /* 0x000fe20008000012 */
[----:B------:R-:W-:Y:S01]  /*6050*/  ISETP.NE.AND P1, PT, R6, 0x1c, PT ;  /* 0x0000001c0600780c */ /* 0x000fe20003f25270 */
[----:B------:R-:W-:Y:S01]  /*6060*/  ULEA UR11, UR28, UR8, 0xb ;  /* 0x000000081c0b7291 */ /* 0x000fe2000f8e583f */
[----:B------:R-:W-:Y:S01]  /*6070*/  VIADD R18, R18, 0x40 ;  /* 0x0000004012127836 */ /* 0x000fe20000000000 */
[----:B------:R-:W-:Y:S01]  /*6080*/  ULOP3.LUT UR8, UR8, 0xc00, UR29, 0xf8, !UPT ;  /* 0x00000c0008087892 */ /* 0x000fe2000f8ef81d */
[----:B------:R-:W-:Y:S01]  /*6090*/  SEL R11, RZ, 0x1, P1 ;  /* 0x00000001ff0b7807 */ /* 0x000fe20000800000 */
[----:B------:R-:W-:Y:S01]  /*60a0*/  UIADD3 UR21, UR22, 0x300, UR11 ;  /* 0x0000030016157890 */ /* 0x000fe2000fffe00b */
[----:B------:R-:W-:Y:S01]  /*60b0*/  SEL R6, R6, RZ, P1 ;  /* 0x000000ff06067207 */ /* 0x000fe20000800000 */
[----:B------:R-:W-:Y:S01]  /*60c0*/  UIADD3 UR22, UR22, 0x1c300, UR8 ;  /* 0x0001c30016167890 */ /* 0x000fe2000fffe008 */
[----:B------:R-:W-:Y:S01]  /*60d0*/  LOP3.LUT R4, R4, R11, RZ, 0x3c, !PT ;  /* 0x0000000b04047212 */ /* 0x000fe200078e3cff */
[----:B------:R-:W-:Y:S01]  /*60e0*/  UIADD3.X UR33, URZ, UR27, URZ, UP1, !UPT ;  /* 0x0000001b3f217290 */ /* 0x000fe20008ffe43f */
[----:B------:R-:W-:Y:S01]  /*60f0*/  UMOV UR16, 0x0 ;  /* 0x0000000000107882 */ /* 0x000fe20000000000 */
[----:B------:R-:W-:Y:S01]  /*6100*/  UMOV UR17, 0x10000000 ;  /* 0x1000000000117882 */ /* 0x000fe20000000000 */
[----:B------:R-:W-:Y:S01]  /*6110*/  UMOV UR11, UR23 ;  /* 0x00000017000b7c82 */ /* 0x000fe20008000000 */
[----:B------:R-:W-:-:S02]  /*6120*/  UMOV UR8, UR21 ;  /* 0x0000001500087c82 */ /* 0x000fc40008000000 */
[----:B------:R0:W-:Y:S02]  /*6130*/  UTMALDG.3D.MULTICAST [UR8], [UR14], UR20, desc[UR16] ;  /* 0x000010080e0073b4 */ /* 0x0001e40008011814 */
[----:B0-----:R-:W-:Y:S01]  /*6140*/  UMOV UR8, UR22 ;  /* 0x0000001600087c82 */ /* 0x001fe20008000000 */
[----:B------:R-:W-:Y:S02]  /*6150*/  UMOV UR11, UR24 ;  /* 0x00000018000b7c82 */ /* 0x000fe40008000000 */
[----:B------:R0:W-:Y:S02]  /*6160*/  UTMALDG.3D.MULTICAST [UR8], [UR32], UR30, desc[UR16] ;  /* 0x00001008200073b4 */ /* 0x0001e4000801181e */
[----:B0-----:R-:W-:Y:S05]  /*6170*/  @P3 BRA `(.L_x_118) ;  /* 0xfffffffc00383947 */ /* 0x001fea000383ffff */
.L_x_114:
[----:B------:R-:W-:Y:S05]  /*6180*/  BSYNC B1 ;  /* 0x0000000000017941 */ /* 0x000fea0003800000 */
.L_x_113:
[----:B------:R-:W-:Y:S01]  /*6190*/  LOP3.LUT P5, RZ, R15, 0xff, RZ, 0xc0, !PT ;  /* 0x000000ff0fff7812 */ /* 0x000fe200078ac0ff */
[----:B------:R-:W-:Y:S01]  /*61a0*/  VIADD R11, R12, UR13 ;  /* 0x0000000d0c0b7c36 */ /* 0x000fe20008000000 */
[----:B------:R-:W-:Y:S01]  /*61b0*/  ULDC.64 UR8, c[0x0][0x650] ;  /* 0x0001940000087ab9 */ /* 0x000fe20000000a00 */
[----:B------:R-:W-:Y:S01]  /*61c0*/  IMAD.U32 R6, RZ, RZ, UR13 ;  /* 0x0000000dff067e24 */ /* 0x000fe2000f8e00ff */
[----:B------:R-:W-:Y:S01]  /*61d0*/  UISETP.GE.U32.AND UP0, UPT, UR13, 0x1c, UPT ;  /* 0x0000001c0d00788c */ /* 0x000fe2000bf06070 */
[----:B------:R-:W-:Y:S01]  /*61e0*/  BSSY B1, `(.L_x_119) ;  /* 0x000006b000017945 */ /* 0x000fe20003800000 */
[----:B------:R-:W-:Y:S02]  /*61f0*/  ISETP.GT.U32.AND P1, PT, R11, 0x1b, PT ;  /* 0x0000001b0b00780c */ /* 0x000fe40003f24070 */
[----:B------:R-:W-:Y:S02]  /*6200*/  PRMT R10, RZ, 0x7610, R10 ;  /* 0x00007610ff0a7816 */ /* 0x000fe4000000000a */
[----:B------:R-:W-:-:S02]  /*6210*/  ISETP.LT.U32.AND P1, PT, R6, 0x1c, P1 ;  /* 0x0000001c0600780c */ /* 0x000fc40000f21070 */
[----:B------:R-:W-:Y:S01]  /*6220*/  PLOP3.LUT P3, PT, PT, PT, UP0, 0x80, 0x0 ;  /* 0x000000000000781c */ /* 0x000fe20003f6f008 */
[----:B------:R-:W0:Y:S01]  /*6230*/  @P5 S2R R5, SR_CgaCtaId ;  /* 0x0000000000055919 */ /* 0x000e220000008800 */
[----:B------:R-:W-:Y:S02]  /*6240*/  @P5 MOV R4, 0x400 ;  /* 0x0000040000045802 */ /* 0x000fe40000000f00 */
[----:B------:R-:W-:Y:S02]  /*6250*/  SEL R6, RZ, 0x1, !P1 ;  /* 0x00000001ff067807 */ /* 0x000fe40004800000 */
[----:B------:R-:W-:Y:S02]  /*6260*/  PRMT R15, RZ, 0x7610, R15 ;  /* 0x00007610ff0f7816 */ /* 0x000fe4000000000f */
[----:B------:R-:W-:Y:S01]  /*6270*/  LOP3.LUT R13, R13, R6, RZ, 0x3c, !PT ;  /* 0x000000060d0d7212 */ /* 0x000fe200078e3cff */
[----:B------:R-:W-:Y:S01]  /*6280*/  IMAD.MOV.U32 R6, RZ, RZ, -0x1 ;  /* 0xffffffffff067424 */ /* 0x000fe200078e00ff */
[----:B0-----:R-:W-:-:S04]  /*6290*/  @P5 LEA R4, R5, R4, 0x18 ;  /* 0x0000000405045211 */ /* 0x001fc800078ec0ff */
[----:B------:R0:W-:Y:S01]  /*62a0*/  @P5 SYNCS.ARRIVE.TRANS64.A1T0 RZ, [R4+URZ+0x1f8], RZ ;  /* 0x0001f8ff04ff59a7 */ /* 0x0001e2000810003f */
[----:B------:R-:W-:-:S04]  /*62b0*/  IADD3 R2, P5, R2, R8, RZ ;  /* 0x0000000802027210 */ /* 0x000fc80007fbe0ff */
[----:B------:R-:W-:Y:S01]  /*62c0*/  ISETP.GE.U32.AND P1, PT, R2, UR8, PT ;  /* 0x0000000802007c0c */ /* 0x000fe2000bf26070 */
[----:B------:R-:W-:Y:S01]  /*62d0*/  IMAD.X R3, R3, 0x1, R0, P5 ;  /* 0x0000000103037824 */ /* 0x000fe200028e0600 */
[----:B0-----:R-:W-:-:S04]  /*62e0*/  SHF.R.U32.HI R4, RZ, 0x2, R11 ;  /* 0x00000002ff047819 */ /* 0x001fc8000001160b */
[----:B------:R-:W-:Y:S01]  /*62f0*/  ISETP.GE.U32.AND.EX P1, PT, R3, UR9, PT, P1 ;  /* 0x0000000903007c0c */ /* 0x000fe2000bf26110 */
[----:B------:R-:W-:-:S04]  /*6300*/  IMAD.WIDE.U32 R4, R4, 0x24924925, RZ ;  /* 0x2492492504047825 */ /* 0x000fc800078e00ff */
[----:B------:R-:W-:Y:S01]  /*6310*/  IMAD R12, R5, -0x1c, R11 ;  /* 0xffffffe4050c7824 */ /* 0x000fe200078e020b */
[----:B------:R-:W-:Y:S01]  /*6320*/  @P3 LOP3.LUT R13, R13, 0x1, R5, 0x78, !PT ;  /* 0x000000010d0d3812 */ /* 0x000fe200078e7805 */
[----:B------:R-:W-:Y:S02]  /*6330*/  IMAD.MOV.U32 R4, RZ, RZ, -0x1 ;  /* 0xffffffffff047424 */ /* 0x000fe400078e00ff */
[----:B------:R-:W-:-:S04]  /*6340*/  IMAD.MOV.U32 R5, RZ, RZ, -0x1 ;  /* 0xffffffffff057424 */ /* 0x000fc800078e00ff */
[----:B------:R-:W-:Y:S05]  /*6350*/  @P1 BRA `(.L_x_120) ;  /* 0x00000004004c1947 */ /* 0x000fea0003800000 */
[----:B------:R-:W0:Y:S01]  /*6360*/  S2R R17, SR_CTAID.X ;  /* 0x0000000000117919 */ /* 0x000e220000002500 */
[----:B------:R-:W-:Y:S01]  /*6370*/  ULDC.64 UR8, c[0x0][0x628] ;  /* 0x00018a0000087ab9 */ /* 0x000fe20000000a00 */
[----:B------:R-:W1:Y:S01]  /*6380*/  LDC R18, c[0x0][0x144] ;  /* 0x00005100ff127b82 */ /* 0x000e620000000800 */
[----:B------:R-:W-:Y:S01]  /*6390*/  ISETP.NE.U32.AND P1, PT, RZ, UR8, PT ;  /* 0x00000008ff007c0c */ /* 0x000fe2000bf25070 */
[----:B------:R-:W2:Y:S01]  /*63a0*/  S2R R6, SR_CTAID.Y ;  /* 0x0000000000067919 */ /* 0x000ea20000002600 */
[----:B------:R-:W-:Y:S01]  /*63b0*/  ULDC UR10, c[0x0][0x150] ;  /* 0x00005400000a7ab9 */ /* 0x000fe20000000800 */
[----:B------:R-:W-:Y:S01]  /*63c0*/  ULDC UR11, c[0x0][0x630] ;  /* 0x00018c00000b7ab9 */ /* 0x000fe20000000800 */
[----:B------:R-:W-:Y:S01]  /*63d0*/  ISETP.NE.AND.EX P1, PT, RZ, UR9, PT, P1 ;  /* 0x00000009ff007c0c */ /* 0x000fe2000bf25310 */
[----:B------:R-:W-:Y:S01]  /*63e0*/  IMAD.MOV.U32 R4, RZ, RZ, R2 ;  /* 0x000000ffff047224 */ /* 0x000fe200078e0002 */
[----:B0-----:R-:W-:-:S05]  /*63f0*/  I2FP.F32.U32 R5, R17 ;  /* 0x0000001100057245 */ /* 0x001fca0000201000 */
[----:B------:R-:W-:Y:S01]  /*6400*/  FMUL R20, R5, UR10 ;  /* 0x0000000a05147c20 */ /* 0x000fe20008400000 */
[----:B------:R-:W-:-:S05]  /*6410*/  IMAD.MOV.U32 R5, RZ, RZ, R3 ;  /* 0x000000ffff057224 */ /* 0x000fca00078e0003 */
[----:B--2---:R-:W-:Y:S05]  /*6420*/  @!P1 BRA `(.L_x_121) ;  /* 0x0000000000289947 */ /* 0x004fea0003800000 */
[----:B------:R-:W-:Y:S02]  /*6430*/  ULDC UR10, c[0x0][0x634] ;  /* 0x00018d00000a7ab9 */ /* 0x000fe40000000800 */
[----:B------:R-:W-:-:S05]  /*6440*/  IADD3 R5, P1, R2, UR10, RZ ;  /* 0x0000000a02057c10 */ /* 0x000fca000ff3e0ff */
[----:B------:R-:W-:-:S04]  /*6450*/  IMAD.X R19, RZ, RZ, R3, P1 ;  /* 0x000000ffff137224 */ /* 0x000fc800008e0603 */
[----:B------:R-:W-:-:S04]  /*6460*/  IMAD.WIDE.U32 R10, R19, UR8, RZ ;  /* 0x00000008130a7c25 */ /* 0x000fc8000f8e00ff */
[----:B------:R-:W-:-:S04]  /*6470*/  IMAD.WIDE.U32 R10, P1, R5, UR9, R10 ;  /* 0x00000009050a7c25 */ /* 0x000fc8000f82000a */
[----:B------:R-:W-:-:S04]  /*6480*/  IMAD.WIDE.U32 R4, R5, UR8, RZ ;  /* 0x0000000805047c25 */ /* 0x000fc8000f8e00ff */
[----:B------:R-:W-:Y:S01]  /*6490*/  IMAD.MOV.U32 R4, RZ, RZ, R11 ;  /* 0x000000ffff047224 */ /* 0x000fe200078e000b */
[----:B------:R-:W-:Y:S01]  /*64a0*/  IADD3 RZ, P3, R5, R10, RZ ;  /* 0x0000000a05ff7210 */ /* 0x000fe20007f7e0ff */
[----:B------:R-:W-:-:S04]  /*64b0*/  IMAD.X R5, RZ, RZ, RZ, P1 ;  /* 0x000000ffff057224 */ /* 0x000fc800008e06ff */
[----:B------:R-:W-:-:S08]  /*64c0*/  IMAD.WIDE.U32.X R4, R19, UR9, R4, P3 ;  /* 0x0000000913047c25 */ /* 0x000fd000098e0404 */
.L_x_121:
[--C-:B------:R-:W-:Y:S01]  /*64d0*/  SHF.R.U64 R16, R4, UR11, R5.reuse ;  /* 0x0000000b04107c19 */ /* 0x100fe20008001205 */
[----:B------:R-:W0:Y:S01]  /*64e0*/  F2I.U32.TRUNC.NTZ R20, R20 ;  /* 0x0000001400147305 */ /* 0x000e22000020f000 */
[----:B------:R-:W-:Y:S01]  /*64f0*/  SHF.R.U32.HI R4, RZ, UR11, R5 ;  /* 0x0000000bff047c19 */ /* 0x000fe20008011605 */
[----:B------:R-:W-:Y:S01]  /*6500*/  ULDC.64 UR8, c[0x0][0x620] ;  /* 0x0001880000087ab9 */ /* 0x000fe20000000a00 */
[----:B------:R-:W-:Y:S01]  /*6510*/  IADD3 R11, P1, RZ, -R16, RZ ;  /* 0x80000010ff0b7210 */ /* 0x000fe20007f3e0ff */
[----:B------:R-:W-:Y:S01]  /*6520*/  ULDC.64 UR10, c[0x0][0x640] ;  /* 0x00019000000a7ab9 */ /* 0x000fe20000000a00 */
[----:B------:R-:W2:Y:S03]  /*6530*/  LDC R21, c[0x0][0x148] ;  /* 0x00005200ff157b82 */ /* 0x000ea60000000800 */
[----:B------:R-:W-:Y:S01]  /*6540*/  IMAD.X R4, RZ, RZ, ~R4, P1 ;  /* 0x000000ffff047224 */ /* 0x000fe200008e0e04 */
[----:B------:R-:W-:-:S03]  /*6550*/  ISETP.NE.U32.AND P1, PT, RZ, UR10, PT ;  /* 0x0000000aff007c0c */ /* 0x000fc6000bf25070 */
[----:B------:R-:W-:Y:S01]  /*6560*/  IMAD R10, R4, UR8, RZ ;  /* 0x00000008040a7c24 */ /* 0x000fe2000f8e02ff */
[----:B------:R-:W-:Y:S01]  /*6570*/  ISETP.NE.AND.EX P1, PT, RZ, UR11, PT, P1 ;  /* 0x0000000bff007c0c */ /* 0x000fe2000bf25310 */
[----:B------:R-:W-:Y:S01]  /*6580*/  IMAD.WIDE.U32 R4, R11, UR8, R2 ;  /* 0x000000080b047c25 */ /* 0x000fe2000f8e0002 */
[----:B------:R-:W-:-:S03]  /*6590*/  ULDC UR8, c[0x0][0x618] ;  /* 0x0001860000087ab9 */ /* 0x000fc60000000800 */
[----:B------:R-:W-:Y:S01]  /*65a0*/  IMAD R11, R11, UR9, R10 ;  /* 0x000000090b0b7c24 */ /* 0x000fe2000f8e020a */
[----:B------:R-:W-:Y:S01]  /*65b0*/  ULDC UR9, c[0x0][0x154] ;  /* 0x0000550000097ab9 */ /* 0x000fe20000000800 */
[----:B0-----:R-:W-:Y:S02]  /*65c0*/  IMAD.MOV R10, RZ, RZ, -R20 ;  /* 0x000000ffff0a7224 */ /* 0x001fe400078e0a14 */
[----:B------:R-:W-:Y:S02]  /*65d0*/  IMAD.IADD R5, R5, 0x1, R11 ;  /* 0x0000000105057824 */ /* 0x000fe400078e020b */
[----:B-1----:R-:W-:Y:S01]  /*65e0*/  IMAD R17, R18, R10, R17 ;  /* 0x0000000a12117224 */ /* 0x002fe200078e0211 */
[----:B------:R-:W-:Y:S02]  /*65f0*/  I2FP.F32.U32 R10, R6 ;  /* 0x00000006000a7245 */ /* 0x000fe40000201000 */
[--C-:B------:R-:W-:Y:S02]  /*6600*/  SHF.R.U64 R18, R4, UR8, R5.reuse ;  /* 0x0000000804127c19 */ /* 0x100fe40008001205 */
[----:B------:R-:W-:Y:S01]  /*6610*/  SHF.R.U32.HI R5, RZ, UR8, R5 ;  /* 0x00000008ff057c19 */ /* 0x000fe20008011605 */
[----:B------:R-:W-:Y:S01]  /*6620*/  FMUL R10, R10, UR9 ;  /* 0x000000090a0a7c20 */ /* 0x000fe20008400000 */
[----:B------:R-:W-:-:S02]  /*6630*/  ULDC UR8, c[0x0][0x608] ;  /* 0x0001820000087ab9 */ /* 0x000fc40000000800 */
[--C-:B------:R-:W-:Y:S01]  /*6640*/  SHF.R.U64 R20, R18, UR8, R5.reuse ;  /* 0x0000000812147c19 */ /* 0x100fe20008001205 */
[----:B------:R0:W1:Y:S01]  /*6650*/  F2I.U32.TRUNC.NTZ R22, R10 ;  /* 0x0000000a00167305 */ /* 0x000062000020f000 */
[----:B------:R-:W-:Y:S01]  /*6660*/  SHF.R.U32.HI R5, RZ, UR8, R5 ;  /* 0x00000008ff057c19 */ /* 0x000fe20008011605 */
[----:B------:R-:W-:-:S03]  /*6670*/  ULDC UR8, c[0x0][0x658] ;  /* 0x0001960000087ab9 */ /* 0x000fc60000000800 */
[--C-:B------:R-:W-:Y:S02]  /*6680*/  SHF.R.U64 R19, R20, UR8, R5.reuse ;  /* 0x0000000814137c19 */ /* 0x100fe40008001205 */
[----:B------:R-:W-:-:S03]  /*6690*/  SHF.R.U32.HI R23, RZ, UR8, R5 ;  /* 0x00000008ff177c19 */ /* 0x000fc60008011605 */
[----:B------:R-:W-:Y:S02]  /*66a0*/  IMAD.MOV.U32 R4, RZ, RZ, R19 ;  /* 0x000000ffff047224 */ /* 0x000fe400078e0013 */
[----:B------:R-:W-:Y:S01]  /*66b0*/  IMAD.MOV.U32 R5, RZ, RZ, R23 ;  /* 0x000000ffff057224 */ /* 0x000fe200078e0017 */
[----:B0-----:R-:W-:Y:S06]  /*66c0*/  @!P1 BRA `(.L_x_122) ;  /* 0x0000000000289947 */ /* 0x001fec0003800000 */
        /* <DEDUP_REMOVED lines=10> */
.L_x_122:
[----:B------:R-:W-:Y:S01]  /*6770*/  ULDC UR8, c[0x0][0x648] ;  /* 0x0001920000087ab9 */ /* 0x000fe20000000800 */
[----:B-1----:R-:W-:Y:S01]  /*6780*/  IMAD.MOV R22, RZ, RZ, -R22 ;  /* 0x000000ffff167224 */ /* 0x002fe200078e0a16 */
[----:B------:R-:W-:Y:S01]  /*6790*/  SHF.R.U64 R5, R4, UR8, R5 ;  /* 0x0000000804057c19 */ /* 0x000fe20008001205 */
[----:B------:R-:W-:Y:S01]  /*67a0*/  ULDC UR8, c[0x0][0x638] ;  /* 0x00018e0000087ab9 */ /* 0x000fe20000000800 */
[----:B------:R-:W-:Y:S01]  /*67b0*/  LOP3.LUT R4, R20, UR7, RZ, 0xc0, !PT ;  /* 0x0000000714047c12 */ /* 0x000fe2000f8ec0ff */
[----:B--2---:R-:W-:Y:S01]  /*67c0*/  @P4 IMAD R17, R21, R22, R6 ;  /* 0x0000001615114224 */ /* 0x004fe200078e0206 */
[----:B------:R-:W-:Y:S01]  /*67d0*/  LOP3.LUT R18, R18, UR4, RZ, 0xc0, !PT ;  /* 0x0000000412127c12 */ /* 0x000fe2000f8ec0ff */
[----:B------:R-:W-:Y:S01]  /*67e0*/  IMAD.MOV R6, RZ, RZ, -R5 ;  /* 0x000000ffff067224 */ /* 0x000fe200078e0a05 */
[----:B------:R-:W-:Y:S01]  /*67f0*/  ULDC UR9, c[0x0][0x610] ;  /* 0x0001840000097ab9 */ /* 0x000fe20000000800 */
[----:B------:R-:W-:Y:S02]  /*6800*/  IMAD R4, R5, UR5, R4 ;  /* 0x0000000505047c24 */ /* 0x000fe4000f8e0204 */
[----:B------:R-:W-:Y:S01]  /*6810*/  IMAD R19, R6, UR8, R19 ;  /* 0x0000000806137c24 */ /* 0x000fe2000f8e0213 */
[----:B------:R-:W-:Y:S01]  /*6820*/  ULDC UR8, c[0x0][0x600] ;  /* 0x0001800000087ab9 */ /* 0x000fe20000000800 */
[----:B------:R-:W-:-:S02]  /*6830*/  IMAD R17, R4, UR9, R17 ;  /* 0x0000000904117c24 */ /* 0x000fc4000f8e0211 */
[----:B------:R-:W-:Y:S02]  /*6840*/  IMAD R6, R19, UR8, R18 ;  /* 0x0000000813067c24 */ /* 0x000fe4000f8e0212 */
[----:B------:R-:W-:Y:S02]  /*6850*/  IMAD.MOV.U32 R10, RZ, RZ, 0x1 ;  /* 0x00000001ff0a7424 */ /* 0x000fe400078e00ff */
[----:B------:R-:W-:Y:S01]  /*6860*/  IMAD.MOV.U32 R5, RZ, RZ, R16 ;  /* 0x000000ffff057224 */ /* 0x000fe200078e0010 */
[----:B------:R-:W-:Y:S02]  /*6870*/  SEL R4, R6, R17, !P4 ;  /* 0x0000001106047207 */ /* 0x000fe40006000000 */
[----:B------:R-:W-:-:S07]  /*6880*/  SEL R6, R17, R6, !P4 ;  /* 0x0000000611067207 */ /* 0x000fce0006000000 */
.L_x_120:
[----:B------:R-:W-:Y:S05]  /*6890*/  BSYNC B1 ;  /* 0x0000000000017941 */ /* 0x000fea0003800000 */
.L_x_119:
[----:B------:R-:W-:-:S13]  /*68a0*/  LOP3.LUT P1, RZ, R10, 0xff, RZ, 0xc0, !PT ;  /* 0x000000ff0aff7812 */ /* 0x000fda000782c0ff */
[----:B------:R-:W-:Y:S05]  /*68b0*/  @P1 BRA `(.L_x_123) ;  /* 0xfffffff400301947 */ /* 0x000fea000383ffff */
[----:B------:R-:W-:Y:S05]  /*68c0*/  BSYNC B0 ;  /* 0x0000000000007941 */ /* 0x000fea0003800000 */
.L_x_111:
[----:B------:R-:W-:-:S03]  /*68d0*/  UMOV UR8, 0xffffffff ;  /* 0xffffffff00087882 */ /* 0x000fc60000000000 */
[----:B------:R-:W-:Y:S05]  /*68e0*/  BRA.DIV UR8, `(.L_x_124) ;  /* 0x0000001208ac7947 */ /* 0x000fea000b800000 */
[----:B------:R-:W-:-:S13]  /*68f0*/  ELECT P0, URZ, PT ;  /* 0x00000000003f782f */ /* 0x000fda0003800000 */
.L_x_164:
[----:B------:R-:W-:Y:S04]  /*6900*/  BSSY B0, `(.L_x_125) ;  /* 0x0000103000007945 */ /* 0x000fe80003800000 */
[----:B------:R-:W-:Y:S05]  /*6910*/  @!P0 BRA `(.L_x_126) ;  /* 0x0000001000048947 */ /* 0x000fea0003800000 */
[----:B------:R-:W-:-:S04]  /*6920*/  LOP3.LUT R7, R7, 0x2, RZ, 0xfc, !PT ;  /* 0x0000000207077812 */ /* 0x000fc800078efcff */
[----:B------:R-:W-:-:S13]  /*6930*/  ISETP.NE.AND P0, PT, R7, 0x3, PT ;  /* 0x000000030700780c */ /* 0x000fda0003f05270 */
[----:B------:R-:W-:Y:S05]  /*6940*/  @!P0 BRA `(.L_x_127) ;  /* 0x0000000000048947 */ /* 0x000fea0003800000 */
[----:B------:R-:W-:Y:S01]  /*6950*/  BPT.TRAP 0x1 ;  /* 0x000000040000795c */ /* 0x000fe20000300000 */
.L_x_127:
[----:B------:R-:W0:Y:S01]  /*6960*/  S2R R3, SR_CgaCtaId ;  /* 0x0000000000037919 */ /* 0x000e220000008800 */
[----:B------:R-:W-:Y:S02]  /*6970*/  MOV R0, 0x400 ;  /* 0x0000040000007802 */ /* 0x000fe40000000f00 */
[----:B------:R-:W-:Y:S02]  /*6980*/  SHF.L.U32 R2, R13, 0x1f, RZ ;  /* 0x0000001f0d027819 */ /* 0x000fe400000006ff */
[----:B0-----:R-:W-:-:S05]  /*6990*/  LEA R3, R3, R0, 0x18 ;  /* 0x0000000003037211 */ /* 0x001fca00078ec0ff */
[----:B------:R-:W-:-:S04]  /*69a0*/  VIADD R3, R3, 0xe0 ;  /* 0x000000e003037836 */ /* 0x000fc80000000000 */
[C---:B------:R-:W-:Y:S02]  /*69b0*/  IMAD R5, R12.reuse, 0x8, R3 ;  /* 0x000000080c057824 */ /* 0x040fe400078e0203 */
[----:B------:R-:W-:Y:S02]  /*69c0*/  VIADD R12, R12, 0x1 ;  /* 0x000000010c0c7836 */ /* 0x000fe40000000000 */
[----:B------:R-:W0:Y:S03]  /*69d0*/  SYNCS.PHASECHK.TRANS64.TRYWAIT P0, [R5+URZ], R2 ;  /* 0x00000002050075a7 */ /* 0x000e26000800017f */
[----:B------:R-:W-:-:S04]  /*69e0*/  ISETP.NE.AND P1, PT, R12, 0x1c, PT ;  /* 0x0000001c0c00780c */ /* 0x000fc80003f25270 */
[----:B------:R-:W-:Y:S02]  /*69f0*/  SEL R0, RZ, 0x1, P1 ;  /* 0x00000001ff007807 */ /* 0x000fe40000800000 */
[----:B------:R-:W-:Y:S02]  /*6a00*/  SEL R12, R12, RZ, P1 ;  /* 0x000000ff0c0c7207 */ /* 0x000fe40000800000 */
[----:B------:R-:W-:-:S03]  /*6a10*/  LOP3.LUT R13, R13, R0, RZ, 0x3c, !PT ;  /* 0x000000000d0d7212 */ /* 0x000fc600078e3cff */
[----:B------:R-:W-:Y:S01]  /*6a20*/  IMAD R7, R12, 0x8, R3 ;  /* 0x000000080c077824 */ /* 0x000fe200078e0203 */
[----:B------:R-:W-:Y:S01]  /*6a30*/  SHF.L.U32 R4, R13, 0x1f, RZ ;  /* 0x0000001f0d047819 */ /* 0x000fe200000006ff */
[----:B0-----:R-:W-:Y:S06]  /*6a40*/  @!P0 BRA `(.L_x_128) ;  /* 0x0000001000788947 */ /* 0x001fec0003800000 */
.L_x_165:
[----:B------:R-:W1:Y:S01]  /*6a50*/  SYNCS.PHASECHK.TRANS64.TRYWAIT P0, [R7+URZ], R4 ;  /* 0x00000004070075a7 */ /* 0x000e62000800017f */
[----:B------:R-:W-:-:S05]  /*6a60*/  VIADD R0, R12, 0x1 ;  /* 0x000000010c007836 */ /* 0x000fca0000000000 */
[----:B------:R-:W-:-:S04]  /*6a70*/  ISETP.NE.AND P1, PT, R0, 0x1c, PT ;  /* 0x0000001c0000780c */ /* 0x000fc80003f25270 */
[----:B0-----:R-:W-:Y:S02]  /*6a80*/  SEL R2, RZ, 0x1, P1 ;  /* 0x00000001ff027807 */ /* 0x001fe40000800000 */
[----:B------:R-:W-:Y:S02]  /*6a90*/  SEL R0, R0, RZ, P1 ;  /* 0x000000ff00007207 */ /* 0x000fe40000800000 */
[----:B------:R-:W-:-:S03]  /*6aa0*/  LOP3.LUT R13, R13, R2, RZ, 0x3c, !PT ;  /* 0x000000020d0d7212 */ /* 0x000fc600078e3cff */
[----:B------:R-:W-:Y:S01]  /*6ab0*/  IMAD R6, R0, 0x8, R3 ;  /* 0x0000000800067824 */ /* 0x000fe200078e0203 */
[----:B------:R-:W-:Y:S01]  /*6ac0*/  SHF.L.U32 R5, R13, 0x1f, RZ ;  /* 0x0000001f0d057819 */ /* 0x000fe200000006ff */
[----:B-1----:R-:W-:Y:S06]  /*6ad0*/  @!P0 BRA `(.L_x_129) ;  /* 0x0000001000688947 */ /* 0x002fec0003800000 */
.L_x_166:
[----:B------:R-:W1:Y:S01]  /*6ae0*/  SYNCS.PHASECHK.TRANS64.TRYWAIT P0, [R6+URZ], R5 ;  /* 0x00000005060075a7 */ /* 0x000e62000800017f */
[----:B------:R-:W-:-:S05]  /*6af0*/  VIADD R0, R0, 0x1 ;  /* 0x0000000100007836 */ /* 0x000fca0000000000 */
[----:B------:R-:W-:-:S04]  /*6b00*/  ISETP.NE.AND P1, PT, R0, 0x1c, PT ;  /* 0x0000001c0000780c */ /* 0x000fc80003f25270 */
[----:B------:R-:W-:Y:S02]  /*6b10*/  SEL R2, RZ, 0x1, P1 ;  /* 0x00000001ff027807 */ /* 0x000fe40000800000 */
[----:B------:R-:W-:Y:S02]  /*6b20*/  SEL R0, R0, RZ, P1 ;  /* 0x000000ff00007207 */ /* 0x000fe40000800000 */
[----:B------:R-:W-:-:S03]  /*6b30*/  LOP3.LUT R13, R13, R2, RZ, 0x3c, !PT ;  /* 0x000000020d0d7212 */ /* 0x000fc600078e3cff */
[----:B0-----:R-:W-:Y:S01]  /*6b40*/  IMAD R7, R0, 0x8, R3 ;  /* 0x0000000800077824 */ /* 0x001fe200078e0203 */
[----:B------:R-:W-:Y:S01]  /*6b50*/  SHF.L.U32 R4, R13, 0x1f, RZ ;  /* 0x0000001f0d047819 */ /* 0x000fe200000006ff */
[----:B-1----:R-:W-:Y:S06]  /*6b60*/  @!P0 BRA `(.L_x_130) ;  /* 0x0000001000588947 */ /* 0x002fec0003800000 */
.L_x_167:
        /* <DEDUP_REMOVED lines=9> */
.L_x_168:
        /* <DEDUP_REMOVED lines=9> */
.L_x_169:
        /* <DEDUP_REMOVED lines=9> */
.L_x_170:
        /* <DEDUP_REMOVED lines=9> */
.L_x_171:
        /* <DEDUP_REMOVED lines=9> */
.L_x_172:
        /* <DEDUP_REMOVED lines=9> */
.L_x_173:
        /* <DEDUP_REMOVED lines=9> */
.L_x_174:
        /* <DEDUP_REMOVED lines=9> */
.L_x_175:
        /* <DEDUP_REMOVED lines=9> */
.L_x_176:
        /* <DEDUP_REMOVED lines=9> */
.L_x_177:
        /* <DEDUP_REMOVED lines=9> */
.L_x_178:
        /* <DEDUP_REMOVED lines=9> */
.L_x_179:
        /* <DEDUP_REMOVED lines=9> */
.L_x_180:
        /* <DEDUP_REMOVED lines=9> */
.L_x_181:
        /* <DEDUP_REMOVED lines=9> */
.L_x_182:
        /* <DEDUP_REMOVED lines=9> */
.L_x_183:
        /* <DEDUP_REMOVED lines=9> */
.L_x_184:
        /* <DEDUP_REMOVED lines=9> */
.L_x_185:
        /* <DEDUP_REMOVED lines=9> */
.L_x_186:
        /* <DEDUP_REMOVED lines=9> */
.L_x_187:
        /* <DEDUP_REMOVED lines=9> */
.L_x_188:
        /* <DEDUP_REMOVED lines=9> */
.L_x_189:
        /* <DEDUP_REMOVED lines=9> */
.L_x_190:
[----:B------:R-:W1:Y:S01]  /*7860*/  SYNCS.PHASECHK.TRANS64.TRYWAIT P0, [R6+URZ], R5 ;  /* 0x00000005060075a7 */ /* 0x000e62000800017f */
[----:B------:R-:W-:-:S05]  /*7870*/  VIADD R0, R0, 0x1 ;  /* 0x0000000100007836 */ /* 0x000fca0000000000 */
[----:B------:R-:W-:-:S04]  /*7880*/  ISETP.NE.AND P1, PT, R0, 0x1c, PT ;  /* 0x0000001c0000780c */ /* 0x000fc80003f25270 */
[----:B------:R-:W-:Y:S02]  /*7890*/  SEL R2, RZ, 0x1, P1 ;  /* 0x00000001ff027807 */ /* 0x000fe40000800000 */
[----:B------:R-:W-:Y:S02]  /*78a0*/  SEL R0, R0, RZ, P1 ;  /* 0x000000ff00007207 */ /* 0x000fe40000800000 */
[----:B------:R-:W-:Y:S01]  /*78b0*/  LOP3.LUT R2, R13, R2, RZ, 0x3c, !PT ;  /* 0x000000020d027212 */ /* 0x000fe200078e3cff */
[----:B-1----:R-:W-:Y:S06]  /*78c0*/  @!P0 BRA `(.L_x_154) ;  /* 0x0000000800e08947 */ /* 0x002fec0003800000 */
.L_x_191:
[----:B------:R-:W-:Y:S01]  /*78d0*/  IMAD R3, R0, 0x8, R3 ;  /* 0x0000000800037824 */ /* 0x000fe200078e0203 */
[----:B------:R-:W-:-:S07]  /*78e0*/  SHF.L.U32 R0, R2, 0x1f, RZ ;  /* 0x0000001f02007819 */ /* 0x000fce00000006ff */
.L_x_155:
[----:B--2---:R2:W3:Y:S02]  /*78f0*/  SYNCS.PHASECHK.TRANS64.TRYWAIT P0, [R3+URZ], R0 ;  /* 0x00000000030075a7 */ /* 0x0044e4000800017f */
[----:B---3--:R-:W-:Y:S05]  /*7900*/  @!P0 NANOSLEEP.SYNCS 0x989680 ;  /* 0x009896800000895d */ /* 0x008fea0003900000 */
[----:B------:R-:W3:Y:S02]  /*7910*/  @!P0 SYNCS.PHASECHK.TRANS64 P0, [R3+URZ], R0 ;  /* 0x00000000030085a7 */ /* 0x000ee4000800007f */
[----:B---3--:R-:W-:Y:S05]  /*7920*/  @!P0 BRA `(.L_x_155) ;  /* 0xfffffffc00f08947 */ /* 0x008fea000383ffff */
.L_x_126:
[----:B------:R-:W-:Y:S05]  /*7930*/  BSYNC B0 ;  /* 0x0000000000007941 */ /* 0x000fea0003800000 */
.L_x_125:
[----:B------:R-:W-:Y:S05]  /*7940*/  EXIT ;  /* 0x000000000000794d */ /* 0x000fea0003800000 */
.L_x_20:
[----:B0-----:R-:W-:-:S04]  /*7950*/  IMAD.U32 R17, RZ, RZ, UR15 ;  /* 0x0000000fff117e24 */ /* 0x001fc8000f8e00ff */
[----:B------:R0:W1:Y:S03]  /*7960*/  SYNCS.PHASECHK.TRANS64.TRYWAIT P0, [R17+URZ+-0x8], R16 ;  /* 0xfffff810110075a7 */ /* 0x000066000800017f */
[----:B-1----:R-:W-:Y:S05]  /*7970*/  @!P0 NANOSLEEP.SYNCS 0x989680 ;  /* 0x009896800000895d */ /* 0x002fea0003900000 */
[----:B------:R-:W1:Y:S02]  /*7980*/  @!P0 SYNCS.PHASECHK.TRANS64 P0, [R17+URZ+-0x8], R16 ;  /* 0xfffff810110085a7 */ /* 0x000e64000800007f */
[----:B-1----:R-:W-:Y:S05]  /*7990*/  @!P0 BRA `(.L_x_20) ;  /* 0xfffffffc00ec8947 */ /* 0x002fea000383ffff */
[----:B------:R-:W-:Y:S05]  /*79a0*/  BRA `(.L_x_156) ;  /* 0xffffffa0002c7947 */ /* 0x000fea000383ffff */
.L_x_25:
[----:B-1----:R-:W-:-:S04]  /*79b0*/  IMAD.U32 R17, RZ, RZ, UR6 ;  /* 0x00000006ff117e24 */ /* 0x002fc8000f8e00ff */
[----:B------:R1:W4:Y:S03]  /*79c0*/  SYNCS.PHASECHK.TRANS64.TRYWAIT P0, [R17+URZ], R16 ;  /* 0x00000010110075a7 */ /* 0x000326000800017f */
[----:B----4-:R-:W-:Y:S05]  /*79d0*/  @!P0 NANOSLEEP.SYNCS 0x989680 ;  /* 0x009896800000895d */ /* 0x010fea0003900000 */
[----:B------:R-:W4:Y:S02]  /*79e0*/  @!P0 SYNCS.PHASECHK.TRANS64 P0, [R17+URZ], R16 ;  /* 0x00000010110085a7 */ /* 0x000f24000800007f */
[----:B----4-:R-:W-:Y:S05]  /*79f0*/  @!P0 BRA `(.L_x_25) ;  /* 0xfffffffc00ec8947 */ /* 0x010fea000383ffff */
[----:B------:R-:W-:Y:S05]  /*7a00*/  BRA `(.L_x_24) ;  /* 0xffffffa000d47947 */ /* 0x000fea000383ffff */
.L_x_31:
[----:B-1----:R-:W-:-:S04]  /*7a10*/  IMAD.U32 R19, RZ, RZ, UR9 ;  /* 0x00000009ff137e24 */ /* 0x002fc8000f8e00ff */
[----:B------:R1:W4:Y:S03]  /*7a20*/  SYNCS.PHASECHK.TRANS64.TRYWAIT P0, [R19+URZ], R18 ;  /* 0x00000012130075a7 */ /* 0x000326000800017f */
[----:B----4-:R-:W-:Y:S05]  /*7a30*/  @!P0 NANOSLEEP.SYNCS 0x989680 ;  /* 0x009896800000895d */ /* 0x010fea0003900000 */
[----:B------:R-:W4:Y:S02]  /*7a40*/  @!P0 SYNCS.PHASECHK.TRANS64 P0, [R19+URZ], R18 ;  /* 0x00000012130085a7 */ /* 0x000f24000800007f */
[----:B----4-:R-:W-:Y:S05]  /*7a50*/  @!P0 BRA `(.L_x_31) ;  /* 0xfffffffc00ec8947 */ /* 0x010fea000383ffff */
[----:B------:R-:W-:Y:S05]  /*7a60*/  BRA `(.L_x_30) ;  /* 0xffffffa800287947 */ /* 0x000fea000383ffff */
.L_x_39:
[----:B0-----:R-:W-:-:S04]  /*7a70*/  IMAD.U32 R17, RZ, RZ, UR15 ;  /* 0x0000000fff117e24 */ /* 0x001fc8000f8e00ff */
[----:B------:R0:W1:Y:S03]  /*7a80*/  SYNCS.PHASECHK.TRANS64.TRYWAIT P0, [R17+URZ+0x8], R16 ;  /* 0x00000810110075a7 */ /* 0x000066000800017f */
[----:B-1----:R-:W-:Y:S05]  /*7a90*/  @!P0 NANOSLEEP.SYNCS 0x989680 ;  /* 0x009896800000895d */ /* 0x002fea0003900000 */
[----:B------:R-:W1:Y:S02]  /*7aa0*/  @!P0 SYNCS.PHASECHK.TRANS64 P0, [R17+URZ+0x8], R16 ;  /* 0x00000810110085a7 */ /* 0x000e64000800007f */
[----:B-1----:R-:W-:Y:S05]  /*7ab0*/  @!P0 BRA `(.L_x_39) ;  /* 0xfffffffc00ec8947 */ /* 0x002fea000383ffff */
[----:B------:R-:W-:Y:S05]  /*7ac0*/  BRA `(.L_x_157) ;  /* 0xffffffb000747947 */ /* 0x000fea000383ffff */
.L_x_112:
[----:B------:R-:W-:Y:S01]  /*7ad0*/  BSSY B1, `(.L_x_158) ;  /* 0x0000006000017945 */ /* 0x000fe20003800000 */
[----:B------:R-:W-:-:S07]  /*7ae0*/  IMAD.MOV.U32 R10, RZ, RZ, -0x1 ;  /* 0xffffffffff0a7424 */ /* 0x000fce00078e00ff */
[----:B------:R-:W-:Y:S05]  /*7af0*/  WARPSYNC.COLLECTIVE R10, `(.L_x_159) ;  /* 0x000000000a0c7348 */ /* 0x000fea0003c00000 */
[----:B------:R-:W-:Y:S02]  /*7b00*/  ELECT P1, UR62, PT ;  /* 0x00000000003e782f */ /* 0x000fe40003820000 */
[----:B------:R-:W-:Y:S01]  /*7b10*/  MOV R10, UR62 ;  /* 0x0000003e000a7c02 */ /* 0x000fe20008000f00 */
[----:B------:R-:W-:Y:S10]  /*7b20*/  ENDCOLLECTIVE ;  /* 0x000000000000791b */ /* 0x000ff40003800000 */
.L_x_159:
[----:B------:R-:W-:Y:S05]  /*7b30*/  BSYNC B1 ;  /* 0x0000000000017941 */ /* 0x000fea0003800000 */
.L_x_158:
[----:B------:R-:W-:Y:S05]  /*7b40*/  BRA `(.L_x_160) ;  /* 0xffffffe000987947 */ /* 0x000fea000383ffff */
.L_x_115:
[----:B-1----:R1:W2:Y:S02]  /*7b50*/  SYNCS.PHASECHK.TRANS64.TRYWAIT P1, [R19+URZ+0xe0], R10 ;  /* 0x0000e00a130075a7 */ /* 0x0022a4000802017f */
[----:B--2---:R-:W-:Y:S05]  /*7b60*/  @!P1 NANOSLEEP.SYNCS 0x989680 ;  /* 0x009896800000995d */ /* 0x004fea0003900000 */
[----:B------:R-:W2:Y:S02]  /*7b70*/  @!P1 SYNCS.PHASECHK.TRANS64 P1, [R19+URZ+0xe0], R10 ;  /* 0x0000e00a130095a7 */ /* 0x000ea4000802007f */
[----:B--2---:R-:W-:Y:S05]  /*7b80*/  @!P1 BRA `(.L_x_115) ;  /* 0xfffffffc00f09947 */ /* 0x004fea000383ffff */
[----:B------:R-:W-:Y:S05]  /*7b90*/  BRA `(.L_x_161) ;  /* 0xffffffe000d07947 */ /* 0x000fea000383ffff */
.L_x_124:
[----:B------:R-:W-:Y:S01]  /*7ba0*/  BSSY B0, `(.L_x_162) ;  /* 0x0000006000007945 */ /* 0x000fe20003800000 */
[----:B------:R-:W-:-:S07]  /*7bb0*/  IMAD.MOV.U32 R10, RZ, RZ, -0x1 ;  /* 0xffffffffff0a7424 */ /* 0x000fce00078e00ff */
[----:B------:R-:W-:Y:S05]  /*7bc0*/  WARPSYNC.COLLECTIVE R10, `(.L_x_163) ;  /* 0x000000000a0c7348 */ /* 0x000fea0003c00000 */
[----:B------:R-:W-:Y:S02]  /*7bd0*/  ELECT P1, UR62, PT ;  /* 0x00000000003e782f */ /* 0x000fe40003820000 */
[----:B------:R-:W-:Y:S01]  /*7be0*/  MOV R10, UR62 ;  /* 0x0000003e000a7c02 */ /* 0x000fe20008000f00 */
[----:B------:R-:W-:Y:S10]  /*7bf0*/  ENDCOLLECTIVE ;  /* 0x000000000000791b */ /* 0x000ff40003800000 */
.L_x_163:
[----:B------:R-:W-:Y:S05]  /*7c00*/  BSYNC B0 ;  /* 0x0000000000007941 */ /* 0x000fea0003800000 */
.L_x_162:
[----:B------:R-:W-:Y:S01]  /*7c10*/  PLOP3.LUT P0, PT, P1, PT, PT, 0x80, 0x0 ;  /* 0x000000000000781c */ /* 0x000fe20000f0f070 */
[----:B------:R-:W-:-:S12]  /*7c20*/  BRA `(.L_x_164) ;  /* 0xffffffec00347947 */ /* 0x000fd8000383ffff */
.L_x_128:
[----:B0-----:R0:W1:Y:S02]  /*7c30*/  SYNCS.PHASECHK.TRANS64.TRYWAIT P0, [R5+URZ], R2 ;  /* 0x00000002050075a7 */ /* 0x001064000800017f */
[----:B-1----:R-:W-:Y:S05]  /*7c40*/  @!P0 NANOSLEEP.SYNCS 0x989680 ;  /* 0x009896800000895d */ /* 0x002fea0003900000 */
[----:B------:R-:W1:Y:S02]  /*7c50*/  @!P0 SYNCS.PHASECHK.TRANS64 P0, [R5+URZ], R2 ;  /* 0x00000002050085a7 */ /* 0x000e64000800007f */
[----:B-1----:R-:W-:Y:S05]  /*7c60*/  @!P0 BRA `(.L_x_128) ;  /* 0xfffffffc00f08947 */ /* 0x002fea000383ffff */
[----:B------:R-:W-:Y:S05]  /*7c70*/  BRA `(.L_x_165) ;  /* 0xffffffec00747947 */ /* 0x000fea000383ffff */
.L_x_129:
[----:B0-----:R0:W1:Y:S02]  /*7c80*/  SYNCS.PHASECHK.TRANS64.TRYWAIT P0, [R7+URZ], R4 ;  /* 0x00000004070075a7 */ /* 0x001064000800017f */
[----:B-1----:R-:W-:Y:S05]  /*7c90*/  @!P0 NANOSLEEP.SYNCS 0x989680 ;  /* 0x009896800000895d */ /* 0x002fea0003900000 */
[----:B------:R-:W1:Y:S02]  /*7ca0*/  @!P0 SYNCS.PHASECHK.TRANS64 P0, [R7+URZ], R4 ;  /* 0x00000004070085a7 */ /* 0x000e64000800007f */
[----:B-1----:R-:W-:Y:S05]  /*7cb0*/  @!P0 BRA `(.L_x_129) ;  /* 0xfffffffc00f08947 */ /* 0x002fea000383ffff */
[----:B------:R-:W-:Y:S05]  /*7cc0*/  BRA `(.L_x_166) ;  /* 0xffffffec00847947 */ /* 0x000fea000383ffff */
.L_x_130:
[----:B0-----:R0:W1:Y:S02]  /*7cd0*/  SYNCS.PHASECHK.TRANS64.TRYWAIT P0, [R6+URZ], R5 ;  /* 0x00000005060075a7 */ /* 0x001064000800017f */
[----:B-1----:R-:W-:Y:S05]  /*7ce0*/  @!P0 NANOSLEEP.SYNCS 0x989680 ;  /* 0x009896800000895d */ /* 0x002fea0003900000 */
[----:B------:R-:W1:Y:S02]  /*7cf0*/  @!P0 SYNCS.PHASECHK.TRANS64 P0, [R6+URZ], R5 ;  /* 0x00000005060085a7 */ /* 0x000e64000800007f */
[----:B-1----:R-:W-:Y:S05]  /*7d00*/  @!P0 BRA `(.L_x_130) ;  /* 0xfffffffc00f08947 */ /* 0x002fea000383ffff */
[----:B------:R-:W-:Y:S05]  /*7d10*/  BRA `(.L_x_167) ;  /* 0xffffffec00947947 */ /* 0x000fea000383ffff */
.L_x_131:
[----:B0-----:R0:W1:Y:S02]  /*7d20*/  SYNCS.PHASECHK.TRANS64.TRYWAIT P0, [R7+URZ], R4 ;  /* 0x00000004070075a7 */ /* 0x001064000800017f */
[----:B-1----:R-:W-:Y:S05]  /*7d30*/  @!P0 NANOSLEEP.SYNCS 0x989680 ;  /* 0x009896800000895d */ /* 0x002fea0003900000 */
[----:B------:R-:W1:Y:S02]  /*7d40*/  @!P0 SYNCS.PHASECHK.TRANS64 P0, [R7+URZ], R4 ;  /* 0x00000004070085a7 */ /* 0x000e64000800007f */
[----:B-1----:R-:W-:Y:S05]  /*7d50*/  @!P0 BRA `(.L_x_131) ;  /* 0xfffffffc00f08947 */ /* 0x002fea000383ffff */
[----:B------:R-:W-:Y:S05]  /*7d60*/  BRA `(.L_x_168) ;  /* 0xffffffec00a47947 */ /* 0x000fea000383ffff */
.L_x_132:
[----:B0-----:R0:W1:Y:S02]  /*7d70*/  SYNCS.PHASECHK.TRANS64.TRYWAIT P0, [R6+URZ], R5 ;  /* 0x00000005060075a7 */ /* 0x001064000800017f */
[----:B-1----:R-:W-:Y:S05]  /*7d80*/  @!P0 NANOSLEEP.SYNCS 0x989680 ;  /* 0x009896800000895d */ /* 0x002fea0003900000 */
[----:B------:R-:W1:Y:S02]  /*7d90*/  @!P0 SYNCS.PHASECHK.TRANS64 P0, [R6+URZ], R5 ;  /* 0x00000005060085a7 */ /* 0x000e64000800007f */
[----:B-1----:R-:W-:Y:S05]  /*7da0*/  @!P0 BRA `(.L_x_132) ;  /* 0xfffffffc00f08947 */ /* 0x002fea000383ffff */
[----:B------:R-:W-:Y:S05]  /*7db0*/  BRA `(.L_x_169) ;  /* 0xffffffec00b47947 */ /* 0x000fea000383ffff */
.L_x_133:
[----:B0-----:R0:W1:Y:S02]  /*7dc0*/  SYNCS.PHASECHK.TRANS64.TRYWAIT P0, [R7+URZ], R4 ;  /* 0x00000004070075a7 */ /* 0x001064000800017f */
[----:B-1----:R-:W-:Y:S05]  /*7dd0*/  @!P0 NANOSLEEP.SYNCS 0x989680 ;  /* 0x009896800000895d */ /* 0x002fea0003900000 */
[----:B------:R-:W1:Y:S02]  /*7de0*/  @!P0 SYNCS.PHASECHK.TRANS64 P0, [R7+URZ], R4 ;  /* 0x00000004070085a7 */ /* 0x000e64000800007f */
[----:B-1----:R-:W-:Y:S05]  /*7df0*/  @!P0 BRA `(.L_x_133) ;  /* 0xfffffffc00f08947 */ /* 0x002fea000383ffff */
[----:B------:R-:W-:Y:S05]  /*7e00*/  BRA `(.L_x_170) ;  /* 0xffffffec00c47947 */ /* 0x000fea000383ffff */
.L_x_134:
[----:B0-----:R0:W1:Y:S02]  /*7e10*/  SYNCS.PHASECHK.TRANS64.TRYWAIT P0, [R6+URZ], R5 ;  /* 0x00000005060075a7 */ /* 0x001064000800017f */
[----:B-1----:R-:W-:Y:S05]  /*7e20*/  @!P0 NANOSLEEP.SYNCS 0x989680 ;  /* 0x009896800000895d */ /* 0x002fea0003900000 */
[----:B------:R-:W1:Y:S02]  /*7e30*/  @!P0 SYNCS.PHASECHK.TRANS64 P0, [R6+URZ], R5 ;  /* 0x00000005060085a7 */ /* 0x000e64000800007f */
[----:B-1----:R-:W-:Y:S05]  /*7e40*/  @!P0 BRA `(.L_x_134) ;  /* 0xfffffffc00f08947 */ /* 0x002fea000383ffff */
[----:B------:R-:W-:Y:S05]  /*7e50*/  BRA `(.L_x_171) ;  /* 0xffffffec00d47947 */ /* 0x000fea000383ffff */
.L_x_135:
[----:B0-----:R0:W1:Y:S02]  /*7e60*/  SYNCS.PHASECHK.TRANS64.TRYWAIT P0, [R7+URZ], R4 ;  /* 0x00000004070075a7 */ /* 0x001064000800017f */
[----:B-1----:R-:W-:Y:S05]  /*7e70*/  @!P0 NANOSLEEP.SYNCS 0x989680 ;  /* 0x009896800000895d */ /* 0x002fea0003900000 */
[----:B------:R-:W1:Y:S02]  /*7e80*/  @!P0 SYNCS.PHASECHK.TRANS64 P0, [R7+URZ], R4 ;  /* 0x00000004070085a7 */ /* 0x000e64000800007f */
[----:B-1----:R-:W-:Y:S05]  /*7e90*/  @!P0 BRA `(.L_x_135) ;  /* 0xfffffffc00f08947 */ /* 0x002fea000383ffff */
[----:B------:R-:W-:Y:S05]  /*7ea0*/  BRA `(.L_x_172) ;  /* 0xffffffec00e47947 */ /* 0x000fea000383ffff */
.L_x_136:
[----:B0-----:R0:W1:Y:S02]  /*7eb0*/  SYNCS.PHASECHK.TRANS64.TRYWAIT P0, [R6+URZ], R5 ;  /* 0x00000005060075a7 */ /* 0x001064000800017f */
[----:B-1----:R-:W-:Y:S05]  /*7ec0*/  @!P0 NANOSLEEP.SYNCS 0x989680 ;  /* 0x009896800000895d */ /* 0x002fea0003900000 */
[----:B------:R-:W1:Y:S02]  /*7ed0*/  @!P0 SYNCS.PHASECHK.TRANS64 P0, [R6+URZ], R5 ;  /* 0x00000005060085a7 */ /* 0x000e64000800007f */
[----:B-1----:R-:W-:Y:S05]  /*7ee0*/  @!P0 BRA `(.L_x_136) ;  /* 0xfffffffc00f08947 */ /* 0x002fea000383ffff */
[----:B------:R-:W-:Y:S05]  /*7ef0*/  BRA `(.L_x_173) ;  /* 0xffffffec00f47947 */ /* 0x000fea000383ffff */
.L_x_137:
[----:B0-----:R0:W1:Y:S02]  /*7f00*/  SYNCS.PHASECHK.TRANS64.TRYWAIT P0, [R7+URZ], R4 ;  /* 0x00000004070075a7 */ /* 0x001064000800017f */
[----:B-1----:R-:W-:Y:S05]  /*7f10*/  @!P0 NANOSLEEP.SYNCS 0x989680 ;  /* 0x009896800000895d */ /* 0x002fea0003900000 */
[----:B------:R-:W1:Y:S02]  /*7f20*/  @!P0 SYNCS.PHASECHK.TRANS64 P0, [R7+URZ], R4 ;  /* 0x00000004070085a7 */ /* 0x000e64000800007f */
[----:B-1----:R-:W-:Y:S05]  /*7f30*/  @!P0 BRA `(.L_x_137) ;  /* 0xfffffffc00f08947 */ /* 0x002fea000383ffff */
[----:B------:R-:W-:Y:S05]  /*7f40*/  BRA `(.L_x_174) ;  /* 0xfffffff000047947 */ /* 0x000fea000383ffff */
.L_x_138:
[----:B0-----:R0:W1:Y:S02]  /*7f50*/  SYNCS.PHASECHK.TRANS64.TRYWAIT P0, [R6+URZ], R5 ;  /* 0x00000005060075a7 */ /* 0x001064000800017f */
[----:B-1----:R-:W-:Y:S05]  /*7f60*/  @!P0 NANOSLEEP.SYNCS 0x989680 ;  /* 0x009896800000895d */ /* 0x002fea0003900000 */
[----:B------:R-:W1:Y:S02]  /*7f70*/  @!P0 SYNCS.PHASECHK.TRANS64 P0, [R6+URZ], R5 ;  /* 0x00000005060085a7 */ /* 0x000e64000800007f */
[----:B-1----:R-:W-:Y:S05]  /*7f80*/  @!P0 BRA `(.L_x_138) ;  /* 0xfffffffc00f08947 */ /* 0x002fea000383ffff */
[----:B------:R-:W-:Y:S05]  /*7f90*/  BRA `(.L_x_175) ;  /* 0xfffffff000147947 */ /* 0x000fea000383ffff */
.L_x_139:
[----:B0-----:R0:W1:Y:S02]  /*7fa0*/  SYNCS.PHASECHK.TRANS64.TRYWAIT P0, [R7+URZ], R4 ;  /* 0x00000004070075a7 */ /* 0x001064000800017f */
[----:B-1----:R-:W-:Y:S05]  /*7fb0*/  @!P0 NANOSLEEP.SYNCS 0x989680 ;  /* 0x009896800000895d */ /* 0x002fea0003900000 */
[----:B------:R-:W1:Y:S02]  /*7fc0*/  @!P0 SYNCS.PHASECHK.TRANS64 P0, [R7+URZ], R4 ;  /* 0x00000004070085a7 */ /* 0x000e64000800007f */
[----:B-1----:R-:W-:Y:S05]  /*7fd0*/  @!P0 BRA `(.L_x_139) ;  /* 0xfffffffc00f08947 */ /* 0x002fea000383ffff */
[----:B------:R-:W-:Y:S05]  /*7fe0*/  BRA `(.L_x_176) ;  /* 0xfffffff000247947 */ /* 0x000fea000383ffff */
.L_x_140:
[----:B0-----:R0:W1:Y:S02]  /*7ff0*/  SYNCS.PHASECHK.TRANS64.TRYWAIT P0, [R6+URZ], R5 ;  /* 0x00000005060075a7 */ /* 0x001064000800017f */
[----:B-1----:R-:W-:Y:S05]  /*8000*/  @!P0 NANOSLEEP.SYNCS 0x989680 ;  /* 0x009896800000895d */ /* 0x002fea0003900000 */
[----:B------:R-:W1:Y:S02]  /*8010*/  @!P0 SYNCS.PHASECHK.TRANS64 P0, [R6+URZ], R5 ;  /* 0x00000005060085a7 */ /* 0x000e64000800007f */
[----:B-1----:R-:W-:Y:S05]  /*8020*/  @!P0 BRA `(.L_x_140) ;  /* 0xfffffffc00f08947 */ /* 0x002fea000383ffff */
[----:B------:R-:W-:Y:S05]  /*8030*/  BRA `(.L_x_177) ;  /* 0xfffffff000347947 */ /* 0x000fea000383ffff */
.L_x_141:
[----:B0-----:R0:W1:Y:S02]  /*8040*/  SYNCS.PHASECHK.TRANS64.TRYWAIT P0, [R7+URZ], R4 ;  /* 0x00000004070075a7 */ /* 0x001064000800017f */
[----:B-1----:R-:W-:Y:S05]  /*8050*/  @!P0 NANOSLEEP.SYNCS 0x989680 ;  /* 0x009896800000895d */ /* 0x002fea0003900000 */
[----:B------:R-:W1:Y:S02]  /*8060*/  @!P0 SYNCS.PHASECHK.TRANS64 P0, [R7+URZ], R4 ;  /* 0x00000004070085a7 */ /* 0x000e64000800007f */
[----:B-1----:R-:W-:Y:S05]  /*8070*/  @!P0 BRA `(.L_x_141) ;  /* 0xfffffffc00f08947 */ /* 0x002fea000383ffff */
[----:B------:R-:W-:Y:S05]  /*8080*/  BRA `(.L_x_178) ;  /* 0xfffffff000447947 */ /* 0x000fea000383ffff */
.L_x_142:
[----:B0-----:R0:W1:Y:S02]  /*8090*/  SYNCS.PHASECHK.TRANS64.TRYWAIT P0, [R6+URZ], R5 ;  /* 0x00000005060075a7 */ /* 0x001064000800017f */
[----:B-1----:R-:W-:Y:S05]  /*80a0*/  @!P0 NANOSLEEP.SYNCS 0x989680 ;  /* 0x009896800000895d */ /* 0x002fea0003900000 */
[----:B------:R-:W1:Y:S02]  /*80b0*/  @!P0 SYNCS.PHASECHK.TRANS64 P0, [R6+URZ], R5 ;  /* 0x00000005060085a7 */ /* 0x000e64000800007f */
[----:B-1----:R-:W-:Y:S05]  /*80c0*/  @!P0 BRA `(.L_x_142) ;  /* 0xfffffffc00f08947 */ /* 0x002fea000383ffff */
[----:B------:R-:W-:Y:S05]  /*80d0*/  BRA `(.L_x_179) ;  /* 0xfffffff000547947 */ /* 0x000fea000383ffff */
.L_x_143:
[----:B0-----:R0:W1:Y:S02]  /*80e0*/  SYNCS.PHASECHK.TRANS64.TRYWAIT P0, [R7+URZ], R4 ;  /* 0x00000004070075a7 */ /* 0x001064000800017f */
[----:B-1----:R-:W-:Y:S05]  /*80f0*/  @!P0 NANOSLEEP.SYNCS 0x989680 ;  /* 0x009896800000895d */ /* 0x002fea0003900000 */
[----:B------:R-:W1:Y:S02]  /*8100*/  @!P0 SYNCS.PHASECHK.TRANS64 P0, [R7+URZ], R4 ;  /* 0x00000004070085a7 */ /* 0x000e64000800007f */
[----:B-1----:R-:W-:Y:S05]  /*8110*/  @!P0 BRA `(.L_x_143) ;  /* 0xfffffffc00f08947 */ /* 0x002fea000383ffff */
[----:B------:R-:W-:Y:S05]  /*8120*/  BRA `(.L_x_180) ;  /* 0xfffffff000647947 */ /* 0x000fea000383ffff */
.L_x_144:
[----:B0-----:R0:W1:Y:S02]  /*8130*/  SYNCS.PHASECHK.TRANS64.TRYWAIT P0, [R6+URZ], R5 ;  /* 0x00000005060075a7 */ /* 0x001064000800017f */
[----:B-1----:R-:W-:Y:S05]  /*8140*/  @!P0 NANOSLEEP.SYNCS 0x989680 ;  /* 0x009896800000895d */ /* 0x002fea0003900000 */
[----:B------:R-:W1:Y:S02]  /*8150*/  @!P0 SYNCS.PHASECHK.TRANS64 P0, [R6+URZ], R5 ;  /* 0x00000005060085a7 */ /* 0x000e64000800007f */
[----:B-1----:R-:W-:Y:S05]  /*8160*/  @!P0 BRA `(.L_x_144) ;  /* 0xfffffffc00f08947 */ /* 0x002fea000383ffff */
[----:B------:R-:W-:Y:S05]  /*8170*/  BRA `(.L_x_181) ;  /* 0xfffffff000747947 */ /* 0x000fea000383ffff */
.L_x_145:
[----:B0-----:R0:W1:Y:S02]  /*8180*/  SYNCS.PHASECHK.TRANS64.TRYWAIT P0, [R7+URZ], R4 ;  /* 0x00000004070075a7 */ /* 0x001064000800017f */
[----:B-1----:R-:W-:Y:S05]  /*8190*/  @!P0 NANOSLEEP.SYNCS 0x989680 ;  /* 0x009896800000895d */ /* 0x002fea0003900000 */
[----:B------:R-:W1:Y:S02]  /*81a0*/  @!P0 SYNCS.PHASECHK.TRANS64 P0, [R7+URZ], R4 ;  /* 0x00000004070085a7 */ /* 0x000e64000800007f */
[----:B-1----:R-:W-:Y:S05]  /*81b0*/  @!P0 BRA `(.L_x_145) ;  /* 0xfffffffc00f08947 */ /* 0x002fea000383ffff */
[----:B------:R-:W-:Y:S05]  /*81c0*/  BRA `(.L_x_182) ;  /* 0xfffffff000847947 */ /* 0x000fea000383ffff */
.L_x_146:
[----:B0-----:R0:W1:Y:S02]  /*81d0*/  SYNCS.PHASECHK.TRANS64.TRYWAIT P0, [R6+URZ], R5 ;  /* 0x00000005060075a7 */ /* 0x001064000800017f */
[----:B-1----:R-:W-:Y:S05]  /*81e0*/  @!P0 NANOSLEEP.SYNCS 0x989680 ;  /* 0x009896800000895d */ /* 0x002fea0003900000 */
[----:B------:R-:W1:Y:S02]  /*81f0*/  @!P0 SYNCS.PHASECHK.TRANS64 P0, [R6+URZ], R5 ;  /* 0x00000005060085a7 */ /* 0x000e64000800007f */
[----:B-1----:R-:W-:Y:S05]  /*8200*/  @!P0 BRA `(.L_x_146) ;  /* 0xfffffffc00f08947 */ /* 0x002fea000383ffff */
[----:B------:R-:W-:Y:S05]  /*8210*/  BRA `(.L_x_183) ;  /* 0xfffffff000947947 */ /* 0x000fea000383ffff */
.L_x_147:
[----:B0-----:R0:W1:Y:S02]  /*8220*/  SYNCS.PHASECHK.TRANS64.TRYWAIT P0, [R7+URZ], R4 ;  /* 0x00000004070075a7 */ /* 0x001064000800017f */
[----:B-1----:R-:W-:Y:S05]  /*8230*/  @!P0 NANOSLEEP.SYNCS 0x989680 ;  /* 0x009896800000895d */ /* 0x002fea0003900000 */
[----:B------:R-:W1:Y:S02]  /*8240*/  @!P0 SYNCS.PHASECHK.TRANS64 P0, [R7+URZ], R4 ;  /* 0x00000004070085a7 */ /* 0x000e64000800007f */
[----:B-1----:R-:W-:Y:S05]  /*8250*/  @!P0 BRA `(.L_x_147) ;  /* 0xfffffffc00f08947 */ /* 0x002fea000383ffff */
[----:B------:R-:W-:Y:S05]  /*8260*/  BRA `(.L_x_184) ;  /* 0xfffffff000a47947 */ /* 0x000fea000383ffff */
.L_x_148:
[----:B0-----:R0:W1:Y:S02]  /*8270*/  SYNCS.PHASECHK.TRANS64.TRYWAIT P0, [R6+URZ], R5 ;  /* 0x00000005060075a7 */ /* 0x001064000800017f */
[----:B-1----:R-:W-:Y:S05]  /*8280*/  @!P0 NANOSLEEP.SYNCS 0x989680 ;  /* 0x009896800000895d */ /* 0x002fea0003900000 */
[----:B------:R-:W1:Y:S02]  /*8290*/  @!P0 SYNCS.PHASECHK.TRANS64 P0, [R6+URZ], R5 ;  /* 0x00000005060085a7 */ /* 0x000e64000800007f */
[----:B-1----:R-:W-:Y:S05]  /*82a0*/  @!P0 BRA `(.L_x_148) ;  /* 0xfffffffc00f08947 */ /* 0x002fea000383ffff */
[----:B------:R-:W-:Y:S05]  /*82b0*/  BRA `(.L_x_185) ;  /* 0xfffffff000b47947 */ /* 0x000fea000383ffff */
.L_x_149:
[----:B0-----:R0:W1:Y:S02]  /*82c0*/  SYNCS.PHASECHK.TRANS64.TRYWAIT P0, [R7+URZ], R4 ;  /* 0x00000004070075a7 */ /* 0x001064000800017f */
[----:B-1----:R-:W-:Y:S05]  /*82d0*/  @!P0 NANOSLEEP.SYNCS 0x989680 ;  /* 0x009896800000895d */ /* 0x002fea0003900000 */
[----:B------:R-:W1:Y:S02]  /*82e0*/  @!P0 SYNCS.PHASECHK.TRANS64 P0, [R7+URZ], R4 ;  /* 0x00000004070085a7 */ /* 0x000e64000800007f */
[----:B-1----:R-:W-:Y:S05]  /*82f0*/  @!P0 BRA `(.L_x_149) ;  /* 0xfffffffc00f08947 */ /* 0x002fea000383ffff */
[----:B------:R-:W-:Y:S05]  /*8300*/  BRA `(.L_x_186) ;  /* 0xfffffff000c47947 */ /* 0x000fea000383ffff */
.L_x_150:
[----:B0-----:R0:W1:Y:S02]  /*8310*/  SYNCS.PHASECHK.TRANS64.TRYWAIT P0, [R6+URZ], R5 ;  /* 0x00000005060075a7 */ /* 0x001064000800017f */
[----:B-1----:R-:W-:Y:S05]  /*8320*/  @!P0 NANOSLEEP.SYNCS 0x989680 ;  /* 0x009896800000895d */ /* 0x002fea0003900000 */
[----:B------:R-:W1:Y:S02]  /*8330*/  @!P0 SYNCS.PHASECHK.TRANS64 P0, [R6+URZ], R5 ;  /* 0x00000005060085a7 */ /* 0x000e64000800007f */
[----:B-1----:R-:W-:Y:S05]  /*8340*/  @!P0 BRA `(.L_x_150) ;  /* 0xfffffffc00f08947 */ /* 0x002fea000383ffff */
[----:B------:R-:W-:Y:S05]  /*8350*/  BRA `(.L_x_187) ;  /* 0xfffffff000d47947 */ /* 0x000fea000383ffff */
.L_x_151:
[----:B0-----:R0:W1:Y:S02]  /*8360*/  SYNCS.PHASECHK.TRANS64.TRYWAIT P0, [R7+URZ], R4 ;  /* 0x00000004070075a7 */ /* 0x001064000800017f */
[----:B-1----:R-:W-:Y:S05]  /*8370*/  @!P0 NANOSLEEP.SYNCS 0x989680 ;  /* 0x009896800000895d */ /* 0x002fea0003900000 */
[----:B------:R-:W1:Y:S02]  /*8380*/  @!P0 SYNCS.PHASECHK.TRANS64 P0, [R7+URZ], R4 ;  /* 0x00000004070085a7 */ /* 0x000e64000800007f */
[----:B-1----:R-:W-:Y:S05]  /*8390*/  @!P0 BRA `(.L_x_151) ;  /* 0xfffffffc00f08947 */ /* 0x002fea000383ffff */
[----:B------:R-:W-:Y:S05]  /*83a0*/  BRA `(.L_x_188) ;  /* 0xfffffff000e47947 */ /* 0x000fea000383ffff */
.L_x_152:
[----:B0-----:R0:W1:Y:S02]  /*83b0*/  SYNCS.PHASECHK.TRANS64.TRYWAIT P0, [R6+URZ], R5 ;  /* 0x00000005060075a7 */ /* 0x001064000800017f */
[----:B-1----:R-:W-:Y:S05]  /*83c0*/  @!P0 NANOSLEEP.SYNCS 0x989680 ;  /* 0x009896800000895d */ /* 0x002fea0003900000 */
[----:B------:R-:W1:Y:S02]  /*83d0*/  @!P0 SYNCS.PHASECHK.TRANS64 P0, [R6+URZ], R5 ;  /* 0x00000005060085a7 */ /* 0x000e64000800007f */
[----:B-1----:R-:W-:Y:S05]  /*83e0*/  @!P0 BRA `(.L_x_152) ;  /* 0xfffffffc00f08947 */ /* 0x002fea000383ffff */
[----:B------:R-:W-:Y:S05]  /*83f0*/  BRA `(.L_x_189) ;  /* 0xfffffff000f47947 */ /* 0x000fea000383ffff */
.L_x_153:
[----:B0-----:R0:W1:Y:S02]  /*8400*/  SYNCS.PHASECHK.TRANS64.TRYWAIT P0, [R7+URZ], R4 ;  /* 0x00000004070075a7 */ /* 0x001064000800017f */
[----:B-1----:R-:W-:Y:S05]  /*8410*/  @!P0 NANOSLEEP.SYNCS 0x989680 ;  /* 0x009896800000895d */ /* 0x002fea0003900000 */
[----:B------:R-:W1:Y:S02]  /*8420*/  @!P0 SYNCS.PHASECHK.TRANS64 P0, [R7+URZ], R4 ;  /* 0x00000004070085a7 */ /* 0x000e64000800007f */
[----:B-1----:R-:W-:Y:S05]  /*8430*/  @!P0 BRA `(.L_x_153) ;  /* 0xfffffffc00f08947 */ /* 0x002fea000383ffff */
[----:B------:R-:W-:Y:S05]  /*8440*/  BRA `(.L_x_190) ;  /* 0xfffffff400047947 */ /* 0x000fea000383ffff */
.L_x_154:
[----:B-1----:R1:W2:Y:S02]  /*8450*/  SYNCS.PHASECHK.TRANS64.TRYWAIT P0, [R6+URZ], R5 ;  /* 0x00000005060075a7 */ /* 0x0022a4000800017f */
[----:B--2---:R-:W-:Y:S05]  /*8460*/  @!P0 NANOSLEEP.SYNCS 0x989680 ;  /* 0x009896800000895d */ /* 0x004fea0003900000 */
[----:B------:R-:W2:Y:S02]  /*8470*/  @!P0 SYNCS.PHASECHK.TRANS64 P0, [R6+URZ], R5 ;  /* 0x00000005060085a7 */ /* 0x000ea4000800007f */
[----:B--2---:R-:W-:Y:S05]  /*8480*/  @!P0 BRA `(.L_x_154) ;  /* 0xfffffffc00f08947 */ /* 0x004fea000383ffff */
[----:B------:R-:W-:Y:S05]  /*8490*/  BRA `(.L_x_191) ;  /* 0xfffffff4000c7947 */ /* 0x000fea000383ffff */
.L_x_192:
[----:B------:R-:W-:-:S00]  /*84a0*/  BRA `(.L_x_192) ;  /* 0xfffffffc00fc7947 */ /* 0x000fc0000383ffff */
[----:B------:R-:W-:-:S00]  /*84b0*/  NOP ;  /* 0x0000000000007918 */ /* 0x000fc00000000000 */
        /* <DEDUP_REMOVED lines=12> */
.L_x_193:


//--------------------- .nv.shared._ZN7cutlass13device_kernelINS_4gemm6kernel13GemmUniversalIN4cute5tupleIJiiiiEEENS1_10collective13CollectiveMmaINS1_37MainloopSm90TmaGmmaWarpSpecializedFP8ILi28ENS5_IJNS4_1CILi4EEENSA_ILi2EEENSA_ILi1EEEEEENS1_32KernelTmaWarpSpecializedPingpongEEENS5_IJNSA_ILi64EEESH_SH_EEENS_12float_e4m3_tENS5_IJlSD_lEEESJ_SK_NS4_8TiledMMAINS4_8MMA_AtomIJNS4_4SM904GMMA30MMA_64x64x32_F32E4M3E4M3_SS_TNILNSO_7ScaleInE1ELSQ_1EEEEEENS4_6LayoutINS5_IJSD_SD_SD_EEENS5_IJNSA_ILi0EEESV_SV_EEEEENS5_IJNS4_10UnderscoreESY_SY_EEEEENS4_23SM90_TMA_LOAD_MULTICASTENS4_14ComposedLayoutINS4_7SwizzleILi2ELi4ELi3EEENS4_18smem_ptr_flag_bitsILi8EEENST_INS5_IJNSA_ILi8EEESH_EEENS5_IJSH_SD_EEEEEEEvNS4_8identityES11_S1B_vS1C_EENS_8epilogue10collective6detail29Sm90TmaWarpSpecializedAdapterINS1F_15DefaultEpilogueISJ_SK_SK_NS1E_6thread17LinearCombinationISJ_Li1EffLNS1J_9ScaleType4KindE0ELNS_15FloatRoundStyleE2ESJ_EENS1_15EpilogueDefaultEEEEEvvEEEEvNT_6ParamsE --------------------------
	.section	.nv.shared._ZN7cutlass13device_kernelINS_4gemm6kernel13GemmUniversalIN4cute5tupleIJiiiiEEENS1_10collective13CollectiveMmaINS1_37MainloopSm90TmaGmmaWarpSpecializedFP8ILi28ENS5_IJNS4_1CILi4EEENSA_ILi2EEENSA_ILi1EEEEEENS1_32KernelTmaWarpSpecializedPingpongEEENS5_IJNSA_ILi64EEESH_SH_EEENS_12float_e4m3_tENS5_IJlSD_lEEESJ_SK_NS4_8TiledMMAINS4_8MMA_AtomIJNS4_4SM904GMMA30MMA_64x64x32_F32E4M3E4M3_SS_TNILNSO_7ScaleInE1ELSQ_1EEEEEENS4_6LayoutINS5_IJSD_SD_SD_EEENS5_IJNSA_ILi0EEESV_SV_EEEEENS5_IJNS4_10UnderscoreESY_SY_EEEEENS4_23SM90_TMA_LOAD_MULTICASTENS4_14ComposedLayoutINS4_7SwizzleILi2ELi4ELi3EEENS4_18smem_ptr_flag_bitsILi8EEENST_INS5_IJNSA_ILi8EEESH_EEENS5_IJSH_SD_EEEEEEEvNS4_8identityES11_S1B_vS1C_EENS_8epilogue10collective6detail29Sm90TmaWarpSpecializedAdapterINS1F_15DefaultEpilogueISJ_SK_SK_NS1E_6thread17LinearCombinationISJ_Li1EffLNS1J_9ScaleType4KindE0ELNS_15FloatRoundStyleE2ESJ_EENS1_15EpilogueDefaultEEEEEvvEEEEvNT_6ParamsE,"aw",@nobits
	.sectionflags	@""
	.align	16
	.zero		1024


//--------------------- .nv.shared.reserved.0     --------------------------
	.section	.nv.shared.reserved.0,"aw",@nobits
	.weak		__nv_reservedSMEM_offset_0_alias
	.size		__nv_reservedSMEM_offset_0_alias, 0, 0
	.other		__nv_reservedSMEM_offset_0_alias,@"STO_CUDA_RESERVED_SHARED STV_DEFAULT"
__nv_reservedSMEM_offset_0_alias:
	.zero		0


//--------------------- .nv.global                --------------------------
	.section	.nv.global,"aw",@nobits
.nv.global:
	.type		_ZN40_INTERNAL_ade895f8_4_k_cu_87b6e90b_213094cute1_E,@object
	.size		_ZN40_INTERNAL_ade895f8_4_k_cu_87b6e90b_213094cute1_E,(_ZN40_INTERNAL_ade895f8_4_k_cu_87b6e90b_213094cuda3std3__45__cpo6cbeginE - _ZN40_INTERNAL_ade895f8_4_k_cu_87b6e90b_213094cute1_E)
_ZN40_INTERNAL_ade895f8_4_k_cu_87b6e90b_213094cute1_E:
	.zero		1
	.type		_ZN40_INTERNAL_ade895f8_4_k_cu_87b6e90b_213094cuda3std3__45__cpo6cbeginE,@object
	.size		_ZN40_INTERNAL_ade895f8_4_k_cu_87b6e90b_213094cuda3std3__45__cpo6cbeginE,(_ZN40_INTERNAL_ade895f8_4_k_cu_87b6e90b_213094cuda3std3__48in_placeE - _ZN40_INTERNAL_ade895f8_4_k_cu_87b6e90b_213094cuda3std3__45__cpo6cbeginE)
_ZN40_INTERNAL_ade895f8_4_k_cu_87b6e90b_213094cuda3std3__45__cpo6cbeginE:
	.zero		1
	.type		_ZN40_INTERNAL_ade895f8_4_k_cu_87b6e90b_213094cuda3std3__48in_placeE,@object
	.size		_ZN40_INTERNAL_ade895f8_4_k_cu_87b6e90b_213094cuda3std3__48in_placeE,(_ZN40_INTERNAL_ade895f8_4_k_cu_87b6e90b_213094cuda3std6ranges3__45__cpo9iter_moveE - _ZN40_INTERNAL_ade895f8_4_k_cu_87b6e90b_213094cuda3std3__48in_placeE)
_ZN40_INTERNAL_ade895f8_4_k_cu_87b6e90b_213094cuda3std3__48in_placeE:
	.zero		1
	.type		_ZN40_INTERNAL_ade895f8_4_k_cu_87b6e90b_213094cuda3std6ranges3__45__cpo9iter_moveE,@object
	.size		_ZN40_INTERNAL_ade895f8_4_k_cu_87b6e90b_213094cuda3std6ranges3__45__cpo9iter_moveE,(_ZN40_INTERNAL_ade895f8_4_k_cu_87b6e90b_213094cuda3std3__45__cpo5beginE - _ZN40_INTERNAL_ade895f8_4_k_cu_87b6e90b_213094cuda3std6ranges3__45__cpo9iter_moveE)
_ZN40_INTERNAL_ade895f8_4_k_cu_87b6e90b_213094cuda3std6ranges3__45__cpo9iter_moveE:
	.zero		1
	.type		_ZN40_INTERNAL_ade895f8_4_k_cu_87b6e90b_213094cuda3std3__45__cpo5beginE,@object
	.size		_ZN40_INTERNAL_ade895f8_4_k_cu_87b6e90b_213094cuda3std3__45__cpo5beginE,(_ZN40_INTERNAL_ade895f8_4_k_cu_87b6e90b_213094cuda3std3__442_GLOBAL__N__ade895f8_4_k_cu_87b6e90b_213096ignoreE - _ZN40_INTERNAL_ade895f8_4_k_cu_87b6e90b_213094cuda3std3__45__cpo5beginE)
_ZN40_INTERNAL_ade895f8_4_k_cu_87b6e90b_213094cuda3std3__45__cpo5beginE:
	.zero		1
	.type		_ZN40_INTERNAL_ade895f8_4_k_cu_87b6e90b_213094cuda3std3__442_GLOBAL__N__ade895f8_4_k_cu_87b6e90b_213096ignoreE,@object
	.size		_ZN40_INTERNAL_ade895f8_4_k_cu_87b6e90b_213094cuda3std3__442_GLOBAL__N__ade895f8_4_k_cu_87b6e90b_213096ignoreE,(_ZN40_INTERNAL_ade895f8_4_k_cu_87b6e90b_213094cute7productE - _ZN40_INTERNAL_ade895f8_4_k_cu_87b6e90b_213094cuda3std3__442_GLOBAL__N__ade895f8_4_k_cu_87b6e90b_213096ignoreE)
_ZN40_INTERNAL_ade895f8_4_k_cu_87b6e90b_213094cuda3std3__442_GLOBAL__N__ade895f8_4_k_cu_87b6e90b_213096ignoreE:
	.zero		1
	.type		_ZN40_INTERNAL_ade895f8_4_k_cu_87b6e90b_213094cute7productE,@object
	.size		_ZN40_INTERNAL_ade895f8_4_k_cu_87b6e90b_213094cute7productE,(_ZN40_INTERNAL_ade895f8_4_k_cu_87b6e90b_213094cuda3std3__45__cpo3endE - _ZN40_INTERNAL_ade895f8_4_k_cu_87b6e90b_213094cute7productE)
_ZN40_INTERNAL_ade895f8_4_k_cu_87b6e90b_213094cute7productE:
	.zero		1
	.type		_ZN40_INTERNAL_ade895f8_4_k_cu_87b6e90b_213094cuda3std3__45__cpo3endE,@object
	.size		_ZN40_INTERNAL_ade895f8_4_k_cu_87b6e90b_213094cuda3std3__45__cpo3endE,(_ZN40_INTERNAL_ade895f8_4_k_cu_87b6e90b_213094cuda3std3__419piecewise_constructE - _ZN40_INTERNAL_ade895f8_4_k_cu_87b6e90b_213094cuda3std3__45__cpo3endE)
_ZN40_INTERNAL_ade895f8_4_k_cu_87b6e90b_213094cuda3std3__45__cpo3endE:
	.zero		1
	.type		_ZN40_INTERNAL_ade895f8_4_k_cu_87b6e90b_213094cuda3std3__419piecewise_constructE,@object
	.size		_ZN40_INTERNAL_ade895f8_4_k_cu_87b6e90b_213094cuda3std3__419piecewise_constructE,(_ZN40_INTERNAL_ade895f8_4_k_cu_87b6e90b_213094cuda3std3__45__cpo4cendE - _ZN40_INTERNAL_ade895f8_4_k_cu_87b6e90b_213094cuda3std3__419piecewise_constructE)
_ZN40_INTERNAL_ade895f8_4_k_cu_87b6e90b_213094cuda3std3__419piecewise_constructE:
	.zero		1
	.type		_ZN40_INTERNAL_ade895f8_4_k_cu_87b6e90b_213094cuda3std3__45__cpo4cendE,@object
	.size		_ZN40_INTERNAL_ade895f8_4_k_cu_87b6e90b_213094cuda3std3__45__cpo4cendE,(_ZN40_INTERNAL_ade895f8_4_k_cu_87b6e90b_213094cuda3std6ranges3__45__cpo4swapE - _ZN40_INTERNAL_ade895f8_4_k_cu_87b6e90b_213094cuda3std3__45__cpo4cendE)
_ZN40_INTERNAL_ade895f8_4_k_cu_87b6e90b_213094cuda3std3__45__cpo4cendE:
	.zero		1
	.type		_ZN40_INTERNAL_ade895f8_4_k_cu_87b6e90b_213094cuda3std6ranges3__45__cpo4swapE,@object
	.size		_ZN40_INTERNAL_ade895f8_4_k_cu_87b6e90b_213094cuda3std6ranges3__45__cpo4swapE,(.L_7 - _ZN40_INTERNAL_ade895f8_4_k_cu_87b6e90b_213094cuda3std6ranges3__45__cpo4swapE)
_ZN40_INTERNAL_ade895f8_4_k_cu_87b6e90b_213094cuda3std6ranges3__45__cpo4swapE:
	.zero		1
.L_7:


//--------------------- .nv.constant0._ZN7cutlass13device_kernelINS_4gemm6kernel13GemmUniversalIN4cute5tupleIJiiiiEEENS1_10collective13CollectiveMmaINS1_37MainloopSm90TmaGmmaWarpSpecializedFP8ILi28ENS5_IJNS4_1CILi4EEENSA_ILi2EEENSA_ILi1EEEEEENS1_32KernelTmaWarpSpecializedPingpongEEENS5_IJNSA_ILi64EEESH_SH_EEENS_12float_e4m3_tENS5_IJlSD_lEEESJ_SK_NS4_8TiledMMAINS4_8MMA_AtomIJNS4_4SM904GMMA30MMA_64x64x32_F32E4M3E4M3_SS_TNILNSO_7ScaleInE1ELSQ_1EEEEEENS4_6LayoutINS5_IJSD_SD_SD_EEENS5_IJNSA_ILi0EEESV_SV_EEEEENS5_IJNS4_10UnderscoreESY_SY_EEEEENS4_23SM90_TMA_LOAD_MULTICASTENS4_14ComposedLayoutINS4_7SwizzleILi2ELi4ELi3EEENS4_18smem_ptr_flag_bitsILi8EEENST_INS5_IJNSA_ILi8EEESH_EEENS5_IJSH_SD_EEEEEEEvNS4_8identityES11_S1B_vS1C_EENS_8epilogue10collective6detail29Sm90TmaWarpSpecializedAdapterINS1F_15DefaultEpilogueISJ_SK_SK_NS1E_6thread17LinearCombinationISJ_Li1EffLNS1J_9ScaleType4KindE0ELNS_15FloatRoundStyleE2ESJ_EENS1_15EpilogueDefaultEEEEEvvEEEEvNT_6ParamsE --------------------------
	.section	.nv.constant0._ZN7cutlass13device_kernelINS_4gemm6kernel13GemmUniversalIN4cute5tupleIJiiiiEEENS1_10collective13CollectiveMmaINS1_37MainloopSm90TmaGmmaWarpSpecializedFP8ILi28ENS5_IJNS4_1CILi4EEENSA_ILi2EEENSA_ILi1EEEEEENS1_32KernelTmaWarpSpecializedPingpongEEENS5_IJNSA_ILi64EEESH_SH_EEENS_12float_e4m3_tENS5_IJlSD_lEEESJ_SK_NS4_8TiledMMAINS4_8MMA_AtomIJNS4_4SM904GMMA30MMA_64x64x32_F32E4M3E4M3_SS_TNILNSO_7ScaleInE1ELSQ_1EEEEEENS4_6LayoutINS5_IJSD_SD_SD_EEENS5_IJNSA_ILi0EEESV_SV_EEEEENS5_IJNS4_10UnderscoreESY_SY_EEEEENS4_23SM90_TMA_LOAD_MULTICASTENS4_14ComposedLayoutINS4_7SwizzleILi2ELi4ELi3EEENS4_18smem_ptr_flag_bitsILi8EEENST_INS5_IJNSA_ILi8EEESH_EEENS5_IJSH_SD_EEEEEEEvNS4_8identityES11_S1B_vS1C_EENS_8epilogue10collective6detail29Sm90TmaWarpSpecializedAdapterINS1F_15DefaultEpilogueISJ_SK_SK_NS1E_6thread17LinearCombinationISJ_Li1EffLNS1J_9ScaleType4KindE0ELNS_15FloatRoundStyleE2ESJ_EENS1_15EpilogueDefaultEEEEEvvEEEEvNT_6ParamsE,"a",@progbits
	.sectionflags	@""
	.align	4
.nv.constant0._ZN7cutlass13device_kernelINS_4gemm6kernel13GemmUniversalIN4cute5tupleIJiiiiEEENS1_10collective13CollectiveMmaINS1_37MainloopSm90TmaGmmaWarpSpecializedFP8ILi28ENS5_IJNS4_1CILi4EEENSA_ILi2EEENSA_ILi1EEEEEENS1_32KernelTmaWarpSpecializedPingpongEEENS5_IJNSA_ILi64EEESH_SH_EEENS_12float_e4m3_tENS5_IJlSD_lEEESJ_SK_NS4_8TiledMMAINS4_8MMA_AtomIJNS4_4SM904GMMA30MMA_64x64x32_F32E4M3E4M3_SS_TNILNSO_7ScaleInE1ELSQ_1EEEEEENS4_6LayoutINS5_IJSD_SD_SD_EEENS5_IJNSA_ILi0EEESV_SV_EEEEENS5_IJNS4_10UnderscoreESY_SY_EEEEENS4_23SM90_TMA_LOAD_MULTICASTENS4_14ComposedLayoutINS4_7SwizzleILi2ELi4ELi3EEENS4_18smem_ptr_flag_bitsILi8EEENST_INS5_IJNSA_ILi8EEESH_EEENS5_IJSH_SD_EEEEEEEvNS4_8identityES11_S1B_vS1C_EENS_8epilogue10collective6detail29Sm90TmaWarpSpecializedAdapterINS1F_15DefaultEpilogueISJ_SK_SK_NS1E_6thread17LinearCombinationISJ_Li1EffLNS1J_9ScaleType4KindE0ELNS_15FloatRoundStyleE2ESJ_EENS1_15EpilogueDefaultEEEEEvvEEEEvNT_6ParamsE:
	.zero		1664


//--------------------- SYMBOLS --------------------------

	.type		.nv.reservedSmem.offset0,@object
	.size		.nv.reservedSmem.offset0,0x4
